//
// Generated by NVIDIA NVVM Compiler
//
// Compiler Build ID: CL-36424714
// Cuda compilation tools, release 13.0, V13.0.88
// Based on NVVM 20.0.0
//

.version 9.0
.target sm_100
.address_size 64

	// .globl	_Z13encode_kernelPhPKhmii
.extern .func __assertfail
(
	.param .b64 __assertfail_param_0,
	.param .b64 __assertfail_param_1,
	.param .b32 __assertfail_param_2,
	.param .b64 __assertfail_param_3,
	.param .b64 __assertfail_param_4
)
;
.const .align 2 .b8 d_freq[512];
.const .align 4 .b8 d_cum[1024];
.global .align 1 .b8 __unnamed_1[79] = {118, 111, 105, 100, 32, 82, 97, 110, 115, 69, 110, 99, 80, 117, 116, 83, 121, 109, 98, 111, 108, 40, 117, 110, 115, 105, 103, 110, 101, 100, 32, 105, 110, 116, 32, 42, 44, 32, 117, 110, 115, 105, 103, 110, 101, 100, 32, 99, 104, 97, 114, 32, 42, 42, 44, 32, 99, 111, 110, 115, 116, 32, 82, 97, 110, 115, 69, 110, 99, 83, 121, 109, 98, 111, 108, 32, 42, 41};
.const .align 1 .b8 d_lookup[16384];
// _ZZ13decode_kernelPhmiiS_E6s_freq has been demoted
// _ZZ13decode_kernelPhmiiS_E5s_cum has been demoted
.global .align 1 .b8 $str[16] = {115, 121, 109, 45, 62, 120, 95, 109, 97, 120, 32, 33, 61, 32, 48};
.global .align 1 .b8 $str$1[27] = {47, 116, 109, 112, 47, 115, 97, 115, 115, 95, 99, 117, 95, 101, 105, 121, 56, 54, 106, 56, 106, 47, 107, 46, 99, 117};

.visible .entry _Z13encode_kernelPhPKhmii(
	.param .u64 .ptr .align 1 _Z13encode_kernelPhPKhmii_param_0,
	.param .u64 .ptr .align 1 _Z13encode_kernelPhPKhmii_param_1,
	.param .u64 _Z13encode_kernelPhPKhmii_param_2,
	.param .u32 _Z13encode_kernelPhPKhmii_param_3,
	.param .u32 _Z13encode_kernelPhPKhmii_param_4
)
{
	.reg .pred 	%p<14>;
	.reg .b16 	%rs<8>;
	.reg .b32 	%r<74>;
	.reg .b64 	%rd<90>;

	ld.param.u64 	%rd36, [_Z13encode_kernelPhPKhmii_param_0];
	ld.param.u64 	%rd38, [_Z13encode_kernelPhPKhmii_param_2];
	ld.param.u32 	%r29, [_Z13encode_kernelPhPKhmii_param_4];
	cvta.to.global.u64 	%rd1, %rd36;
	mov.u32 	%r31, %ctaid.x;
	mov.u32 	%r32, %ntid.x;
	mov.u32 	%r33, %tid.x;
	mad.lo.s32 	%r1, %r31, %r32, %r33;
	cvt.s64.s32 	%rd39, %r1;
	mul.lo.s64 	%rd2, %rd38, %rd39;
	add.s64 	%rd3, %rd1, %rd2;
	add.s64 	%rd4, %rd36, %rd2;
	add.s64 	%rd82, %rd3, %rd38;
	add.s64 	%rd83, %rd4, %rd38;
	setp.lt.s32 	%p1, %r29, 1;
	mov.b32 	%r69, 8388608;
	@%p1 bra 	$L__BB0_15;
	ld.param.u32 	%r63, [_Z13encode_kernelPhPKhmii_param_4];
	mov.b32 	%r69, 8388608;
$L__BB0_2:
	ld.param.u32 	%r62, [_Z13encode_kernelPhPKhmii_param_4];
	ld.param.u64 	%rd75, [_Z13encode_kernelPhPKhmii_param_1];
	add.s32 	%r4, %r63, -1;
	cvt.u64.u32 	%rd40, %r4;
	mul.lo.s32 	%r35, %r62, %r1;
	cvt.s64.s32 	%rd41, %r35;
	add.s64 	%rd42, %rd40, %rd41;
	cvta.to.global.u64 	%rd43, %rd75;
	add.s64 	%rd44, %rd43, %rd42;
	ld.global.u8 	%r36, [%rd44];
	mul.wide.u32 	%rd45, %r36, 4;
	mov.u64 	%rd46, d_cum;
	add.s64 	%rd47, %rd46, %rd45;
	ld.const.u32 	%r67, [%rd47];
	mul.wide.u32 	%rd48, %r36, 2;
	mov.u64 	%rd49, d_freq;
	add.s64 	%rd50, %rd49, %rd48;
	ld.const.u16 	%rs1, [%rd50];
	cvt.u32.u16 	%r6, %rs1;
	shl.b32 	%r7, %r6, 17;
	setp.lt.u16 	%p2, %rs1, 2;
	@%p2 bra 	$L__BB0_23;
	mov.b32 	%r65, 0;
$L__BB0_4:
	mov.u32 	%r9, %r65;
	mov.b32 	%r38, 1;
	shl.b32 	%r39, %r38, %r9;
	setp.lt.u32 	%p3, %r39, %r6;
	add.s32 	%r65, %r9, 1;
	@%p3 bra 	$L__BB0_4;
	add.s32 	%r40, %r9, 31;
	mov.b64 	%rd51, 1;
	shl.b64 	%rd52, %rd51, %r40;
	cvt.u64.u16 	%rd9, %rs1;
	add.s64 	%rd53, %rd9, %rd52;
	add.s64 	%rd10, %rd53, -1;
	and.b64  	%rd54, %rd10, -4294967296;
	setp.ne.s64 	%p4, %rd54, 0;
	@%p4 bra 	$L__BB0_7;
	cvt.u32.u64 	%r41, %rd9;
	cvt.u32.u64 	%r42, %rd10;
	div.u32 	%r43, %r42, %r41;
	cvt.u64.u32 	%rd78, %r43;
	bra.uni 	$L__BB0_8;
$L__BB0_7:
	div.u64 	%rd78, %rd10, %rd9;
$L__BB0_8:
	add.s32 	%r44, %r9, -1;
	and.b64  	%rd79, %rd78, 4294967295;
	and.b32  	%r66, %r44, 65535;
$L__BB0_9:
	setp.ne.s32 	%p5, %r7, 0;
	@%p5 bra 	$L__BB0_11;
	mov.u64 	%rd56, $str;
	cvta.global.u64 	%rd57, %rd56;
	mov.u64 	%rd58, $str$1;
	cvta.global.u64 	%rd59, %rd58;
	mov.u64 	%rd60, __unnamed_1;
	cvta.global.u64 	%rd61, %rd60;
	{ // callseq 0, 0
	.param .b64 param0;
	st.param.b64 	[param0], %rd57;
	.param .b64 param1;
	st.param.b64 	[param1], %rd59;
	.param .b32 param2;
	st.param.b32 	[param2], 149;
	.param .b64 param3;
	st.param.b64 	[param3], %rd61;
	.param .b64 param4;
	st.param.b64 	[param4], 1;
	call.uni 
	__assertfail, 
	(
	param0, 
	param1, 
	param2, 
	param3, 
	param4
	);
	} // callseq 0
$L__BB0_11:
	setp.lt.u32 	%p6, %r69, %r7;
	@%p6 bra 	$L__BB0_14;
	mov.u64 	%rd80, %rd82;
$L__BB0_13:
	add.s64 	%rd82, %rd80, -1;
	add.s64 	%rd83, %rd83, -1;
	st.global.u8 	[%rd80+-1], %r69;
	shr.u32 	%r69, %r69, 8;
	setp.ge.u32 	%p7, %r69, %r7;
	mov.u64 	%rd80, %rd82;
	@%p7 bra 	$L__BB0_13;
$L__BB0_14:
	cvt.u64.u32 	%rd62, %r69;
	mul.lo.s64 	%rd63, %rd79, %rd62;
	{ .reg .b32 tmp; mov.b64 {tmp, %r46}, %rd63; }
	shr.u32 	%r47, %r46, %r66;
	add.s32 	%r48, %r69, %r67;
	sub.s16 	%rs2, 16384, %rs1;
	cvt.u32.u16 	%r49, %rs2;
	mad.lo.s32 	%r69, %r47, %r49, %r48;
	setp.gt.u32 	%p8, %r63, 1;
	mov.u32 	%r63, %r4;
	@%p8 bra 	$L__BB0_2;
$L__BB0_15:
	st.global.u8 	[%rd82+-4], %r69;
	shr.u32 	%r50, %r69, 8;
	st.global.u8 	[%rd82+-3], %r50;
	shr.u32 	%r51, %r69, 16;
	add.s64 	%rd87, %rd82, -2;
	st.global.u8 	[%rd82+-2], %r51;
	shr.u32 	%r52, %r69, 24;
	st.global.u8 	[%rd82+-1], %r52;
	sub.s64 	%rd64, %rd4, %rd83;
	add.s64 	%rd65, %rd64, %rd38;
	add.s64 	%rd66, %rd65, 4;
	cvt.u32.u64 	%r19, %rd66;
	st.global.u8 	[%rd3], %rd66;
	shr.u64 	%rd67, %rd66, 8;
	st.global.u8 	[%rd3+1], %rd67;
	shr.u64 	%rd68, %rd66, 16;
	st.global.u8 	[%rd3+2], %rd68;
	shr.u64 	%rd69, %rd66, 24;
	st.global.u8 	[%rd3+3], %rd69;
	setp.eq.s32 	%p9, %r19, 0;
	@%p9 bra 	$L__BB0_22;
	cvt.u32.u64 	%r54, %rd38;
	mad.lo.s32 	%r55, %r54, %r1, %r54;
	cvt.u32.u64 	%r56, %rd36;
	add.s32 	%r57, %r55, %r56;
	cvt.u32.u64 	%r58, %rd83;
	sub.s32 	%r59, %r57, %r58;
	add.s32 	%r60, %r59, 3;
	and.b32  	%r20, %r19, 3;
	setp.lt.u32 	%p10, %r60, 3;
	mov.b32 	%r72, 0;
	@%p10 bra 	$L__BB0_19;
	and.b32  	%r72, %r19, -4;
	neg.s32 	%r71, %r72;
	add.s64 	%rd70, %rd2, %rd1;
	add.s64 	%rd86, %rd70, 7;
$L__BB0_18:
	ld.global.u8 	%rs3, [%rd87+-2];
	st.global.u8 	[%rd86+-3], %rs3;
	ld.global.u8 	%rs4, [%rd87+-1];
	st.global.u8 	[%rd86+-2], %rs4;
	ld.global.u8 	%rs5, [%rd87];
	st.global.u8 	[%rd86+-1], %rs5;
	ld.global.u8 	%rs6, [%rd87+1];
	st.global.u8 	[%rd86], %rs6;
	add.s32 	%r71, %r71, 4;
	add.s64 	%rd87, %rd87, 4;
	add.s64 	%rd86, %rd86, 4;
	setp.ne.s32 	%p11, %r71, 0;
	@%p11 bra 	$L__BB0_18;
$L__BB0_19:
	setp.eq.s32 	%p12, %r20, 0;
	@%p12 bra 	$L__BB0_22;
	cvt.u64.u32 	%rd71, %r72;
	add.s64 	%rd72, %rd2, %rd71;
	add.s64 	%rd73, %rd72, %rd1;
	add.s64 	%rd89, %rd73, 4;
	add.s64 	%rd74, %rd71, %rd82;
	add.s64 	%rd88, %rd74, -4;
	neg.s32 	%r73, %r20;
$L__BB0_21:
	.pragma "nounroll";
	ld.global.u8 	%rs7, [%rd88];
	st.global.u8 	[%rd89], %rs7;
	add.s64 	%rd89, %rd89, 1;
	add.s64 	%rd88, %rd88, 1;
	add.s32 	%r73, %r73, 1;
	setp.ne.s32 	%p13, %r73, 0;
	@%p13 bra 	$L__BB0_21;
$L__BB0_22:
	ret;
$L__BB0_23:
	add.s32 	%r67, %r67, 16383;
	mov.b64 	%rd79, 4294967295;
	mov.b32 	%r66, 0;
	bra.uni 	$L__BB0_9;

}
	// .globl	_Z13decode_kernelPhmiiS_
.visible .entry _Z13decode_kernelPhmiiS_(
	.param .u64 .ptr .align 1 _Z13decode_kernelPhmiiS__param_0,
	.param .u64 _Z13decode_kernelPhmiiS__param_1,
	.param .u32 _Z13decode_kernelPhmiiS__param_2,
	.param .u32 _Z13decode_kernelPhmiiS__param_3,
	.param .u64 .ptr .align 1 _Z13decode_kernelPhmiiS__param_4
)
{
	.reg .pred 	%p<13>;
	.reg .b16 	%rs<11>;
	.reg .b32 	%r<56>;
	.reg .b64 	%rd<27>;
	// demoted variable
	.shared .align 2 .b8 _ZZ13decode_kernelPhmiiS_E6s_freq[512];
	// demoted variable
	.shared .align 4 .b8 _ZZ13decode_kernelPhmiiS_E5s_cum[1024];
	ld.param.u64 	%rd10, [_Z13decode_kernelPhmiiS__param_0];
	ld.param.u64 	%rd11, [_Z13decode_kernelPhmiiS__param_1];
	ld.param.u32 	%r14, [_Z13decode_kernelPhmiiS__param_3];
	ld.param.u64 	%rd12, [_Z13decode_kernelPhmiiS__param_4];
	mov.u32 	%r15, %ctaid.x;
	mov.u32 	%r16, %ntid.x;
	mov.u32 	%r1, %tid.x;
	mad.lo.s32 	%r2, %r15, %r16, %r1;
	setp.gt.u32 	%p1, %r1, 255;
	mul.wide.u32 	%rd13, %r1, 2;
	mov.u64 	%rd14, d_freq;
	add.s64 	%rd1, %rd14, %rd13;
	shl.b32 	%r17, %r1, 1;
	mov.u32 	%r18, _ZZ13decode_kernelPhmiiS_E6s_freq;
	add.s32 	%r3, %r18, %r17;
	mul.wide.u32 	%rd15, %r1, 4;
	mov.u64 	%rd16, d_cum;
	add.s64 	%rd2, %rd16, %rd15;
	shl.b32 	%r19, %r1, 2;
	mov.u32 	%r20, _ZZ13decode_kernelPhmiiS_E5s_cum;
	add.s32 	%r4, %r20, %r19;
	@%p1 bra 	$L__BB1_2;
	ld.const.u16 	%rs1, [%rd1];
	st.shared.u16 	[%r3], %rs1;
	ld.const.u32 	%r21, [%rd2];
	st.shared.u32 	[%r4], %r21;
$L__BB1_2:
	setp.gt.u32 	%p2, %r1, 223;
	@%p2 bra 	$L__BB1_4;
	ld.const.u16 	%rs2, [%rd1+64];
	st.shared.u16 	[%r3+64], %rs2;
	ld.const.u32 	%r22, [%rd2+128];
	st.shared.u32 	[%r4+128], %r22;
$L__BB1_4:
	setp.gt.u32 	%p3, %r1, 191;
	@%p3 bra 	$L__BB1_6;
	ld.const.u16 	%rs3, [%rd1+128];
	st.shared.u16 	[%r3+128], %rs3;
	ld.const.u32 	%r23, [%rd2+256];
	st.shared.u32 	[%r4+256], %r23;
$L__BB1_6:
	setp.gt.u32 	%p4, %r1, 159;
	@%p4 bra 	$L__BB1_8;
	ld.const.u16 	%rs4, [%rd1+192];
	st.shared.u16 	[%r3+192], %rs4;
	ld.const.u32 	%r24, [%rd2+384];
	st.shared.u32 	[%r4+384], %r24;
$L__BB1_8:
	setp.gt.u32 	%p5, %r1, 127;
	@%p5 bra 	$L__BB1_10;
	ld.const.u16 	%rs5, [%rd1+256];
	st.shared.u16 	[%r3+256], %rs5;
	ld.const.u32 	%r25, [%rd2+512];
	st.shared.u32 	[%r4+512], %r25;
$L__BB1_10:
	setp.gt.u32 	%p6, %r1, 95;
	@%p6 bra 	$L__BB1_12;
	ld.const.u16 	%rs6, [%rd1+320];
	st.shared.u16 	[%r3+320], %rs6;
	ld.const.u32 	%r26, [%rd2+640];
	st.shared.u32 	[%r4+640], %r26;
$L__BB1_12:
	setp.gt.u32 	%p7, %r1, 63;
	@%p7 bra 	$L__BB1_14;
	ld.const.u16 	%rs7, [%rd1+384];
	st.shared.u16 	[%r3+384], %rs7;
	ld.const.u32 	%r27, [%rd2+768];
	st.shared.u32 	[%r4+768], %r27;
$L__BB1_14:
	setp.gt.u32 	%p8, %r1, 31;
	@%p8 bra 	$L__BB1_16;
	ld.const.u16 	%rs8, [%rd1+448];
	st.shared.u16 	[%r3+448], %rs8;
	ld.const.u32 	%r28, [%rd2+896];
	st.shared.u32 	[%r4+896], %r28;
$L__BB1_16:
	bar.sync 	0;
	cvt.s64.s32 	%rd17, %r2;
	cvta.to.global.u64 	%rd18, %rd10;
	mad.lo.s64 	%rd3, %rd11, %rd17, %rd18;
	setp.lt.s32 	%p9, %r14, 1;
	@%p9 bra 	$L__BB1_22;
	ld.global.u8 	%r30, [%rd3+4];
	ld.global.u8 	%rs9, [%rd3+5];
	ld.global.u8 	%r31, [%rd3+6];
	add.s64 	%rd26, %rd3, 8;
	mul.lo.s32 	%r5, %r14, %r2;
	cvta.to.global.u64 	%rd5, %rd12;
	ld.global.u8 	%r32, [%rd3+7];
	shl.b32 	%r33, %r32, 24;
	shl.b32 	%r34, %r31, 16;
	mul.wide.u16 	%r35, %rs9, 256;
	or.b32  	%r36, %r35, %r30;
	or.b32  	%r37, %r36, %r34;
	or.b32  	%r53, %r37, %r33;
	mov.b32 	%r52, 0;
	mov.u64 	%rd20, d_lookup;
$L__BB1_18:
	and.b32  	%r38, %r53, 16383;
	cvt.u64.u32 	%rd19, %r38;
	add.s64 	%rd21, %rd20, %rd19;
	ld.const.u8 	%rs10, [%rd21];
	add.s32 	%r39, %r52, %r5;
	cvt.s64.s32 	%rd22, %r39;
	add.s64 	%rd23, %rd5, %rd22;
	st.global.u8 	[%rd23], %rs10;
	mul.wide.u16 	%r40, %rs10, 4;
	add.s32 	%r42, %r20, %r40;
	ld.shared.u32 	%r43, [%r42];
	mul.wide.u16 	%r44, %rs10, 2;
	add.s32 	%r46, %r18, %r44;
	ld.shared.u16 	%r47, [%r46];
	shr.u32 	%r48, %r53, 14;
	sub.s32 	%r49, %r38, %r43;
	mad.lo.s32 	%r53, %r48, %r47, %r49;
	setp.gt.u32 	%p10, %r53, 8388607;
	@%p10 bra 	$L__BB1_21;
	mov.u32 	%r54, %r53;
	mov.u64 	%rd25, %rd26;
$L__BB1_20:
	shl.b32 	%r50, %r54, 8;
	add.s64 	%rd26, %rd25, 1;
	ld.global.u8 	%r51, [%rd25];
	or.b32  	%r53, %r50, %r51;
	setp.lt.u32 	%p11, %r54, 32768;
	mov.u32 	%r54, %r53;
	mov.u64 	%rd25, %rd26;
	@%p11 bra 	$L__BB1_20;
$L__BB1_21:
	add.s32 	%r52, %r52, 1;
	setp.ne.s32 	%p12, %r52, %r14;
	@%p12 bra 	$L__BB1_18;
$L__BB1_22:
	ret;

}


// ===== COMPILED SASS (sm_100) =====

	.target	sm_100

	.elftype	@"ET_EXEC"


//--------------------- .note.nv.tkinfo           --------------------------
	.section	.note.nv.tkinfo,"",@"SHT_NOTE"
	.sectionflags	@"SHF_NOTE_NV_TKINFO"
	.tkinfo
        /*0018*/ 	.word	0x00000002
        /*0030*/ 	.string	""
        /*0030*/ 	.string	"ptxas"
        /*0030*/ 	.string	"Cuda compilation tools, release 13.0, V13.0.88"
        /*0030*/ 	.string	"Build cuda_13.0.r13.0/compiler.36424714_0"
        /*0030*/ 	.string	"-arch sm_100 -m 64 "



//--------------------- .note.nv.cuinfo           --------------------------
	.section	.note.nv.cuinfo,"",@"SHT_NOTE"
	.sectionflags	@"SHF_NOTE_NV_CUINFO"
        /*0018*/ 	.short	0x0002
        /*001a*/ 	.short	0x0064
        /*001c*/ 	.short	0x0082
	.zero		2


//--------------------- .nv.info                  --------------------------
	.section	.nv.info,"",@"SHT_CUDA_INFO"
	.align	4


	//----- nvinfo : EIATTR_REGCOUNT
	.align		4
        /*0000*/ 	.byte	0x04, 0x2f
        /*0002*/ 	.short	(.L_7 - .L_6)
	.align		4
.L_6:
        /*0004*/ 	.word	index@(_Z13encode_kernelPhPKhmii)
        /*0008*/ 	.word	0x00000020


	//----- nvinfo : EIATTR_FRAME_SIZE
	.align		4
.L_7:
        /*000c*/ 	.byte	0x04, 0x11
        /*000e*/ 	.short	(.L_9 - .L_8)
	.align		4
.L_8:
        /*0010*/ 	.word	index@($__internal_0_$__cuda_sm20_div_u64)
        /*0014*/ 	.word	0x00000000


	//----- nvinfo : EIATTR_FRAME_SIZE
	.align		4
.L_9:
        /*0018*/ 	.byte	0x04, 0x11
        /*001a*/ 	.short	(.L_11 - .L_10)
	.align		4
.L_10:
        /*001c*/ 	.word	index@(_Z13encode_kernelPhPKhmii)
        /*0020*/ 	.word	0x00000000


	//----- nvinfo : EIATTR_REGCOUNT
	.align		4
.L_11:
        /*0024*/ 	.byte	0x04, 0x2f
        /*0026*/ 	.short	(.L_13 - .L_12)
	.align		4
.L_12:
        /*0028*/ 	.word	index@(_Z13decode_kernelPhmiiS_)
        /*002c*/ 	.word	0x0000001f


	//----- nvinfo : EIATTR_FRAME_SIZE
	.align		4
.L_13:
        /*0030*/ 	.byte	0x04, 0x11
        /*0032*/ 	.short	(.L_15 - .L_14)
	.align		4
.L_14:
        /*0034*/ 	.word	index@(_Z13decode_kernelPhmiiS_)
        /*0038*/ 	.word	0x00000000


	//----- nvinfo : EIATTR_MIN_STACK_SIZE
	.align		4
.L_15:
        /*003c*/ 	.byte	0x04, 0x12
        /*003e*/ 	.short	(.L_17 - .L_16)
	.align		4
.L_16:
        /*0040*/ 	.word	index@(_Z13decode_kernelPhmiiS_)
        /*0044*/ 	.word	0x00000000


	//----- nvinfo : EIATTR_MIN_STACK_SIZE
	.align		4
.L_17:
        /*0048*/ 	.byte	0x04, 0x12
        /*004a*/ 	.short	(.L_19 - .L_18)
	.align		4
.L_18:
        /*004c*/ 	.word	index@(_Z13encode_kernelPhPKhmii)
        /*0050*/ 	.word	0x00000000
.L_19:


//--------------------- .nv.compat                --------------------------
	.section	.nv.compat,"",@"SHT_CUDA_COMPAT_INFO"
	.align	4
        /*0000*/ 	.byte	0x02, 0x09, 0x00, 0x00, 0x02, 0x02, 0x01, 0x00, 0x02, 0x05, 0x05, 0x00, 0x03, 0x07, 0x01, 0x01
        /*0010*/ 	.byte	0x02, 0x03, 0x00, 0x00, 0x02, 0x06, 0x01, 0x00, 0x04, 0x0b, 0x08, 0x00, 0x09, 0x00, 0x00, 0x00
        /*0020*/ 	.byte	0x00, 0x00, 0x00, 0x00


//--------------------- .nv.info._Z13decode_kernelPhmiiS_ --------------------------
	.section	.nv.info._Z13decode_kernelPhmiiS_,"",@"SHT_CUDA_INFO"
	.sectionflags	@""
	.align	4


	//----- nvinfo : EIATTR_CUDA_API_VERSION
	.align		4
        /*0000*/ 	.byte	0x04, 0x37
        /*0002*/ 	.short	(.L_21 - .L_20)
.L_20:
        /*0004*/ 	.word	0x00000082


	//----- nvinfo : EIATTR_KPARAM_INFO
	.align		4
.L_21:
        /*0008*/ 	.byte	0x04, 0x17
        /*000a*/ 	.short	(.L_23 - .L_22)
.L_22:
        /*000c*/ 	.word	0x00000000
        /*0010*/ 	.short	0x0004
        /*0012*/ 	.short	0x0018
        /*0014*/ 	.byte	0x00, 0xf5, 0x21, 0x00


	//----- nvinfo : EIATTR_KPARAM_INFO
	.align		4
.L_23:
        /*0018*/ 	.byte	0x04, 0x17
        /*001a*/ 	.short	(.L_25 - .L_24)
.L_24:
        /*001c*/ 	.word	0x00000000
        /*0020*/ 	.short	0x0003
        /*0022*/ 	.short	0x0014
        /*0024*/ 	.byte	0x00, 0xf0, 0x11, 0x00


	//----- nvinfo : EIATTR_KPARAM_INFO
	.align		4
.L_25:
        /*0028*/ 	.byte	0x04, 0x17
        /*002a*/ 	.short	(.L_27 - .L_26)
.L_26:
        /*002c*/ 	.word	0x00000000
        /*0030*/ 	.short	0x0002
        /*0032*/ 	.short	0x0010
        /*0034*/ 	.byte	0x00, 0xf0, 0x11, 0x00


	//----- nvinfo : EIATTR_KPARAM_INFO
	.align		4
.L_27:
        /*0038*/ 	.byte	0x04, 0x17
        /*003a*/ 	.short	(.L_29 - .L_28)
.L_28:
        /*003c*/ 	.word	0x00000000
        /*0040*/ 	.short	0x0001
        /*0042*/ 	.short	0x0008
        /*0044*/ 	.byte	0x00, 0xf0, 0x21, 0x00


	//----- nvinfo : EIATTR_KPARAM_INFO
	.align		4
.L_29:
        /*0048*/ 	.byte	0x04, 0x17
        /*004a*/ 	.short	(.L_31 - .L_30)
.L_30:
        /*004c*/ 	.word	0x00000000
        /*0050*/ 	.short	0x0000
        /*0052*/ 	.short	0x0000
        /*0054*/ 	.byte	0x00, 0xf5, 0x21, 0x00


	//----- nvinfo : EIATTR_SPARSE_MMA_MASK
	.align		4
.L_31:
        /*0058*/ 	.byte	0x03, 0x50
        /*005a*/ 	.short	0x0000


	//----- nvinfo : EIATTR_MAXREG_COUNT
	.align		4
        /*005c*/ 	.byte	0x03, 0x1b
        /*005e*/ 	.short	0x00ff


	//----- nvinfo : EIATTR_NUM_BARRIERS
	.align		4
        /*0060*/ 	.byte	0x02, 0x4c
        /*0062*/ 	.byte	0x01
	.zero		1


	//----- nvinfo : EIATTR_MERCURY_ISA_VERSION
	.align		4
        /*0064*/ 	.byte	0x03, 0x5f
        /*0066*/ 	.short	0x0101


	//----- nvinfo : EIATTR_VRC_CTA_INIT_COUNT
	.align		4
        /*0068*/ 	.byte	0x02, 0x4a
	.zero		1
	.zero		1


	//----- nvinfo : EIATTR_EXIT_INSTR_OFFSETS
	.align		4
        /*006c*/ 	.byte	0x04, 0x1c
        /*006e*/ 	.short	(.L_33 - .L_32)


	//   ....[0]....
.L_32:
        /*0070*/ 	.word	0x000003d0


	//   ....[1]....
        /*0074*/ 	.word	0x00000710


	//----- nvinfo : EIATTR_CRS_STACK_SIZE
	.align		4
.L_33:
        /*0078*/ 	.byte	0x04, 0x1e
        /*007a*/ 	.short	(.L_35 - .L_34)
.L_34:
        /*007c*/ 	.word	0x00000000


	//----- nvinfo : EIATTR_CBANK_PARAM_SIZE
	.align		4
.L_35:
        /*0080*/ 	.byte	0x03, 0x19
        /*0082*/ 	.short	0x0020


	//----- nvinfo : EIATTR_PARAM_CBANK
	.align		4
        /*0084*/ 	.byte	0x04, 0x0a
        /*0086*/ 	.short	(.L_37 - .L_36)
	.align		4
.L_36:
        /*0088*/ 	.word	index@(.nv.constant0._Z13decode_kernelPhmiiS_)
        /*008c*/ 	.short	0x0380
        /*008e*/ 	.short	0x0020


	//----- nvinfo : EIATTR_SW_WAR
	.align		4
.L_37:
        /*0090*/ 	.byte	0x04, 0x36
        /*0092*/ 	.short	(.L_39 - .L_38)
.L_38:
        /*0094*/ 	.word	0x00000008
.L_39:


//--------------------- .nv.info._Z13encode_kernelPhPKhmii --------------------------
	.section	.nv.info._Z13encode_kernelPhPKhmii,"",@"SHT_CUDA_INFO"
	.sectionflags	@""
	.align	4


	//----- nvinfo : EIATTR_CUDA_API_VERSION
	.align		4
        /*0000*/ 	.byte	0x04, 0x37
        /*0002*/ 	.short	(.L_41 - .L_40)
.L_40:
        /*0004*/ 	.word	0x00000082


	//----- nvinfo : EIATTR_KPARAM_INFO
	.align		4
.L_41:
        /*0008*/ 	.byte	0x04, 0x17
        /*000a*/ 	.short	(.L_43 - .L_42)
.L_42:
        /*000c*/ 	.word	0x00000000
        /*0010*/ 	.short	0x0004
        /*0012*/ 	.short	0x001c
        /*0014*/ 	.byte	0x00, 0xf0, 0x11, 0x00


	//----- nvinfo : EIATTR_KPARAM_INFO
	.align		4
.L_43:
        /*0018*/ 	.byte	0x04, 0x17
        /*001a*/ 	.short	(.L_45 - .L_44)
.L_44:
        /*001c*/ 	.word	0x00000000
        /*0020*/ 	.short	0x0003
        /*0022*/ 	.short	0x0018
        /*0024*/ 	.byte	0x00, 0xf0, 0x11, 0x00


	//----- nvinfo : EIATTR_KPARAM_INFO
	.align		4
.L_45:
        /*0028*/ 	.byte	0x04, 0x17
        /*002a*/ 	.short	(.L_47 - .L_46)
.L_46:
        /*002c*/ 	.word	0x00000000
        /*0030*/ 	.short	0x0002
        /*0032*/ 	.short	0x0010
        /*0034*/ 	.byte	0x00, 0xf0, 0x21, 0x00


	//----- nvinfo : EIATTR_KPARAM_INFO
	.align		4
.L_47:
        /*0038*/ 	.byte	0x04, 0x17
        /*003a*/ 	.short	(.L_49 - .L_48)
.L_48:
        /*003c*/ 	.word	0x00000000
        /*0040*/ 	.short	0x0001
        /*0042*/ 	.short	0x0008
        /*0044*/ 	.byte	0x00, 0xf5, 0x21, 0x00


	//----- nvinfo : EIATTR_KPARAM_INFO
	.align		4
.L_49:
        /*0048*/ 	.byte	0x04, 0x17
        /*004a*/ 	.short	(.L_51 - .L_50)
.L_50:
        /*004c*/ 	.word	0x00000000
        /*0050*/ 	.short	0x0000
        /*0052*/ 	.short	0x0000
        /*0054*/ 	.byte	0x00, 0xf5, 0x21, 0x00


	//----- nvinfo : EIATTR_SPARSE_MMA_MASK
	.align		4
.L_51:
        /*0058*/ 	.byte	0x03, 0x50
        /*005a*/ 	.short	0x0000


	//----- nvinfo : EIATTR_MAXREG_COUNT
	.align		4
        /*005c*/ 	.byte	0x03, 0x1b
        /*005e*/ 	.short	0x00ff


	//----- nvinfo : EIATTR_EXTERNS
	.align		4
        /*0060*/ 	.byte	0x04, 0x0f
        /*0062*/ 	.short	(.L_53 - .L_52)


	//   ....[0]....
	.align		4
.L_52:
        /*0064*/ 	.word	index@(__assertfail)


	//----- nvinfo : EIATTR_MERCURY_ISA_VERSION
	.align		4
.L_53:
        /*0068*/ 	.byte	0x03, 0x5f
        /*006a*/ 	.short	0x0101


	//----- nvinfo : EIATTR_VRC_CTA_INIT_COUNT
	.align		4
        /*006c*/ 	.byte	0x02, 0x4a
	.zero		1
	.zero		1


	//----- nvinfo : EIATTR_SYSCALL_OFFSETS
	.align		4
        /*0070*/ 	.byte	0x04, 0x46
        /*0072*/ 	.short	(.L_55 - .L_54)


	//   ....[0]....
.L_54:
        /*0074*/ 	.word	0x000006b0


	//----- nvinfo : EIATTR_EXIT_INSTR_OFFSETS
	.align		4
.L_55:
        /*0078*/ 	.byte	0x04, 0x1c
        /*007a*/ 	.short	(.L_57 - .L_56)


	//   ....[0]....
.L_56:
        /*007c*/ 	.word	0x00000aa0


	//   ....[1]....
        /*0080*/ 	.word	0x000012d0


	//   ....[2]....
        /*0084*/ 	.word	0x00001480


	//----- nvinfo : EIATTR_CRS_STACK_SIZE
	.align		4
.L_57:
        /*0088*/ 	.byte	0x04, 0x1e
        /*008a*/ 	.short	(.L_59 - .L_58)
.L_58:
        /*008c*/ 	.word	0x00000000


	//----- nvinfo : EIATTR_CBANK_PARAM_SIZE
	.align		4
.L_59:
        /*0090*/ 	.byte	0x03, 0x19
        /*0092*/ 	.short	0x0020


	//----- nvinfo : EIATTR_PARAM_CBANK
	.align		4
        /*0094*/ 	.byte	0x04, 0x0a
        /*0096*/ 	.short	(.L_61 - .L_60)
	.align		4
.L_60:
        /*0098*/ 	.word	index@(.nv.constant0._Z13encode_kernelPhPKhmii)
        /*009c*/ 	.short	0x0380
        /*009e*/ 	.short	0x0020


	//----- nvinfo : EIATTR_SW_WAR
	.align		4
.L_61:
        /*00a0*/ 	.byte	0x04, 0x36
        /*00a2*/ 	.short	(.L_63 - .L_62)
.L_62:
        /*00a4*/ 	.word	0x00000008
.L_63:


//--------------------- .nv.callgraph             --------------------------
	.section	.nv.callgraph,"",@"SHT_CUDA_CALLGRAPH"
	.align	4
	.sectionentsize	8
	.align		4
        /*0000*/ 	.word	0x00000000
	.align		4
        /*0004*/ 	.word	0xffffffff
	.align		4
        /*0008*/ 	.word	index@(_Z13encode_kernelPhPKhmii)
	.align		4
        /*000c*/ 	.word	index@(__assertfail)
	.align		4
        /*0010*/ 	.word	0x00000000
	.align		4
        /*0014*/ 	.word	0xfffffffe
	.align		4
        /*0018*/ 	.word	0x00000000
	.align		4
        /*001c*/ 	.word	0xfffffffd
	.align		4
        /*0020*/ 	.word	0x00000000
	.align		4
        /*0024*/ 	.word	0xfffffffc


//--------------------- .nv.constant3             --------------------------
	.section	.nv.constant3,"a",@progbits
	.align	4
.nv.constant3:
	.type		d_freq,@object
	.size		d_freq,(d_cum - d_freq)
d_freq:
	.zero		512
	.type		d_cum,@object
	.size		d_cum,(d_lookup - d_cum)
d_cum:
	.zero		1024
	.type		d_lookup,@object
	.size		d_lookup,(.L_3 - d_lookup)
d_lookup:
	.zero		16384
.L_3:


//--------------------- .nv.constant4             --------------------------
	.section	.nv.constant4,"a",@progbits
	.align	8
	.align		8
.nv.constant4:
        /*0000*/ 	.dword	__unnamed_1
	.align		8
        /*0008*/ 	.dword	$str
	.align		8
        /*0010*/ 	.dword	$str$1
	.align		8
        /*0018*/ 	.dword	__assertfail


//--------------------- .text._Z13decode_kernelPhmiiS_ --------------------------
	.section	.text._Z13decode_kernelPhmiiS_,"ax",@progbits
	.align	128
        .global         _Z13decode_kernelPhmiiS_
        .type           _Z13decode_kernelPhmiiS_,@function
        .size           _Z13decode_kernelPhmiiS_,(.L_x_33 - _Z13decode_kernelPhmiiS_)
        .other          _Z13decode_kernelPhmiiS_,@"STO_CUDA_ENTRY STV_DEFAULT"
_Z13decode_kernelPhmiiS_:
.text._Z13decode_kernelPhmiiS_:
[----:B------:R-:W-:Y:S01]  /*0000*/  LDC R1, c[0x0][0x37c] ;  /* 0x0000df00ff017b82 */ /* 0x000fe20000000800 */
[----:B------:R-:W0:Y:S01]  /*0010*/  S2R R3, SR_TID.X ;  /* 0x0000000000037919 */ /* 0x000e220000002100 */
[----:B------:R-:W-:-:S06]  /*0020*/  UMOV UR4, 0x200 ;  /* 0x0000020000047882 */ /* 0x000fcc0000000000 */
[----:B------:R-:W1:Y:S01]  /*0030*/  S2UR UR7, SR_CgaCtaId ;  /* 0x00000000000779c3 */ /* 0x000e620000008800 */
[----:B------:R-:W2:Y:S07]  /*0040*/  LDCU.64 UR10, c[0x0][0x388] ;  /* 0x00007100ff0a77ac */ /* 0x000eae0008000a00 */
[----:B------:R-:W3:Y:S01]  /*0050*/  LDC R15, c[0x0][0x394] ;  /* 0x0000e500ff0f7b82 */ /* 0x000ee20000000800 */
[C---:B0-----:R-:W-:Y:S01]  /*0060*/  ISETP.GT.U32.AND P4, PT, R3.reuse, 0xff, PT ;  /* 0x000000ff0300780c */ /* 0x041fe20003f84070 */
[C---:B------:R-:W-:Y:S01]  /*0070*/  IMAD.SHL.U32 R4, R3.reuse, 0x2, RZ ;  /* 0x0000000203047824 */ /* 0x040fe200078e00ff */
[C---:B------:R-:W-:Y:S01]  /*0080*/  LEA R6, R3.reuse, UR4, 0x2 ;  /* 0x0000000403067c11 */ /* 0x040fe2000f8e10ff */
[----:B------:R-:W-:Y:S01]  /*0090*/  UMOV UR4, 0x400 ;  /* 0x0000040000047882 */ /* 0x000fe20000000000 */
[C---:B------:R-:W-:Y:S01]  /*00a0*/  ISETP.GT.U32.AND P0, PT, R3.reuse, 0xdf, PT ;  /* 0x000000df0300780c */ /* 0x040fe20003f04070 */
[----:B------:R-:W-:Y:S01]  /*00b0*/  UIADD3 UR6, UPT, UPT, UR4, 0x200, URZ ;  /* 0x0000020004067890 */ /* 0x000fe2000fffe0ff */
[C---:B------:R-:W-:Y:S01]  /*00c0*/  ISETP.GT.U32.AND P1, PT, R3.reuse, 0xbf, PT ;  /* 0x000000bf0300780c */ /* 0x040fe20003f24070 */
[----:B-1----:R-:W-:Y:S01]  /*00d0*/  ULEA UR5, UR7, UR4, 0x18 ;  /* 0x0000000407057291 */ /* 0x002fe2000f8ec0ff */
[C---:B------:R-:W-:Y:S01]  /*00e0*/  ISETP.GT.U32.AND P2, PT, R3.reuse, 0x9f, PT ;  /* 0x0000009f0300780c */ /* 0x040fe20003f44070 */
[----:B------:R-:W-:Y:S01]  /*00f0*/  ULEA UR6, UR7, UR6, 0x18 ;  /* 0x0000000607067291 */ /* 0x000fe2000f8ec0ff */
[C---:B------:R-:W-:Y:S01]  /*0100*/  ISETP.GT.U32.AND P3, PT, R3.reuse, 0x7f, PT ;  /* 0x0000007f0300780c */ /* 0x040fe20003f64070 */
[----:B------:R-:W0:Y:S01]  /*0110*/  S2UR UR4, SR_CTAID.X ;  /* 0x00000000000479c3 */ /* 0x000e220000002500 */
[----:B------:R-:W-:-:S02]  /*0120*/  ISETP.GT.U32.AND P6, PT, R3, 0x5f, PT ;  /* 0x0000005f0300780c */ /* 0x000fc40003fc4070 */
[C---:B------:R-:W-:Y:S02]  /*0130*/  LEA R5, R3.reuse, UR5, 0x1 ;  /* 0x0000000503057c11 */ /* 0x040fe4000f8e08ff */
[C---:B------:R-:W-:Y:S02]  /*0140*/  LEA R7, R3.reuse, UR6, 0x2 ;  /* 0x0000000603077c11 */ /* 0x040fe4000f8e10ff */
[C---:B------:R-:W-:Y:S01]  /*0150*/  ISETP.GT.U32.AND P5, PT, R3.reuse, 0x3f, PT ;  /* 0x0000003f0300780c */ /* 0x040fe20003fa4070 */
[----:B------:R-:W1:Y:S08]  /*0160*/  @!P4 LDC.U16 R0, c[0x3][R4] ;  /* 0x00c000000400cb82 */ /* 0x000e700000000400 */
[----:B------:R-:W4:Y:S08]  /*0170*/  @!P4 LDC R2, c[0x3][R6] ;  /* 0x00c000000602cb82 */ /* 0x000f300000000800 */
[----:B------:R-:W5:Y:S08]  /*0180*/  @!P0 LDC.U16 R8, c[0x3][R4+0x40] ;  /* 0x00c0100004088b82 */ /* 0x000f700000000400 */
[----:B------:R-:W2:Y:S08]  /*0190*/  @!P0 LDC R10, c[0x3][R6+0x80] ;  /* 0x00c02000060a8b82 */ /* 0x000eb00000000800 */
[----:B------:R-:W0:Y:S08]  /*01a0*/  @!P1 LDC.U16 R12, c[0x3][R4+0x80] ;  /* 0x00c02000040c9b82 */ /* 0x000e300000000400 */
[----:B------:R-:W0:Y:S01]  /*01b0*/  @!P1 LDC R14, c[0x3][R6+0x100] ;  /* 0x00c04000060e9b82 */ /* 0x000e220000000800 */
[----:B-1----:R1:W-:Y:S07]  /*01c0*/  @!P4 STS.U16 [R5], R0 ;  /* 0x000000000500c388 */ /* 0x0023ee0000000400 */
[----:B------:R-:W1:Y:S01]  /*01d0*/  @!P2 LDC.U16 R16, c[0x3][R4+0xc0] ;  /* 0x00c030000410ab82 */ /* 0x000e620000000400 */
[----:B----4-:R4:W-:Y:S01]  /*01e0*/  @!P4 STS [R7], R2 ;  /* 0x000000020700c388 */ /* 0x0109e20000000800 */
[----:B------:R-:W-:-:S06]  /*01f0*/  ISETP.GT.U32.AND P4, PT, R3, 0x1f, PT ;  /* 0x0000001f0300780c */ /* 0x000fcc0003f84070 */
[----:B------:R-:W4:Y:S01]  /*0200*/  @!P2 LDC R18, c[0x3][R6+0x180] ;  /* 0x00c060000612ab82 */ /* 0x000f220000000800 */
[----:B-----5:R0:W-:Y:S07]  /*0210*/  @!P0 STS.U16 [R5+0x40], R8 ;  /* 0x0000400805008388 */ /* 0x0201ee0000000400 */
[----:B------:R-:W5:Y:S01]  /*0220*/  @!P3 LDC.U16 R20, c[0x3][R4+0x100] ;  /* 0x00c040000414bb82 */ /* 0x000f620000000400 */
[----:B--2---:R2:W-:Y:S01]  /*0230*/  @!P0 STS [R7+0x80], R10 ;  /* 0x0000800a07008388 */ /* 0x0045e20000000800 */
[----:B---3--:R-:W-:-:S06]  /*0240*/  ISETP.GE.AND P0, PT, R15, 0x1, PT ;  /* 0x000000010f00780c */ /* 0x008fcc0003f06270 */
[----:B------:R-:W3:Y:S01]  /*0250*/  @!P3 LDC R22, c[0x3][R6+0x200] ;  /* 0x00c080000616bb82 */ /* 0x000ee20000000800 */
[----:B0-----:R2:W-:Y:S07]  /*0260*/  @!P1 STS.U16 [R5+0x80], R12 ;  /* 0x0000800c05009388 */ /* 0x0015ee0000000400 */
[----:B------:R-:W0:Y:S01]  /*0270*/  @!P6 LDC.U16 R24, c[0x3][R4+0x140] ;  /* 0x00c050000418eb82 */ /* 0x000e220000000400 */
[----:B------:R2:W-:Y:S07]  /*0280*/  @!P1 STS [R7+0x100], R14 ;  /* 0x0001000e07009388 */ /* 0x0005ee0000000800 */
[----:B------:R-:W2:Y:S01]  /*0290*/  @!P6 LDC R26, c[0x3][R6+0x280] ;  /* 0x00c0a000061aeb82 */ /* 0x000ea20000000800 */
[----:B-1----:R1:W-:Y:S07]  /*02a0*/  @!P2 STS.U16 [R5+0xc0], R16 ;  /* 0x0000c0100500a388 */ /* 0x0023ee0000000400 */
[----:B------:R-:W1:Y:S08]  /*02b0*/  @!P5 LDC.U16 R28, c[0x3][R4+0x180] ;  /* 0x00c06000041cdb82 */ /* 0x000e700000000400 */
[----:B------:R-:W1:Y:S01]  /*02c0*/  @!P5 LDC R9, c[0x3][R6+0x300] ;  /* 0x00c0c0000609db82 */ /* 0x000e620000000800 */
[----:B----4-:R4:W-:Y:S07]  /*02d0*/  @!P2 STS [R7+0x180], R18 ;  /* 0x000180120700a388 */ /* 0x0109ee0000000800 */
[----:B------:R4:W4:Y:S01]  /*02e0*/  @!P4 LDC.U16 R11, c[0x3][R4+0x1c0] ;  /* 0x00c07000040bcb82 */ /* 0x0009220000000400 */
[----:B-----5:R0:W-:Y:S07]  /*02f0*/  @!P3 STS.U16 [R5+0x100], R20 ;  /* 0x000100140500b388 */ /* 0x0201ee0000000400 */
[----:B------:R-:W5:Y:S01]  /*0300*/  @!P4 LDC R13, c[0x3][R6+0x380] ;  /* 0x00c0e000060dcb82 */ /* 0x000f620000000800 */
[----:B---3--:R3:W-:Y:S07]  /*0310*/  @!P3 STS [R7+0x200], R22 ;  /* 0x000200160700b388 */ /* 0x0087ee0000000800 */
[----:B------:R-:W3:Y:S01]  /*0320*/  LDC R0, c[0x0][0x360] ;  /* 0x0000d800ff007b82 */ /* 0x000ee20000000800 */
[----:B0-----:R0:W-:Y:S04]  /*0330*/  @!P6 STS.U16 [R5+0x140], R24 ;  /* 0x000140180500e388 */ /* 0x0011e80000000400 */
[----:B--2---:R0:W-:Y:S04]  /*0340*/  @!P6 STS [R7+0x280], R26 ;  /* 0x0002801a0700e388 */ /* 0x0041e80000000800 */
[----:B-1----:R0:W-:Y:S04]  /*0350*/  @!P5 STS.U16 [R5+0x180], R28 ;  /* 0x0001801c0500d388 */ /* 0x0021e80000000400 */
[----:B------:R0:W-:Y:S01]  /*0360*/  @!P5 STS [R7+0x300], R9 ;  /* 0x000300090700d388 */ /* 0x0001e20000000800 */
[----:B---3--:R-:W-:-:S02]  /*0370*/  IMAD R0, R0, UR4, R3 ;  /* 0x0000000400007c24 */ /* 0x008fc4000f8e0203 */
[----:B------:R-:W1:Y:S03]  /*0380*/  LDC.64 R2, c[0x0][0x380] ;  /* 0x0000e000ff027b82 */ /* 0x000e660000000a00 */
[----:B----4-:R-:W-:Y:S01]  /*0390*/  SHF.R.S32.HI R4, RZ, 0x1f, R0 ;  /* 0x0000001fff047819 */ /* 0x010fe20000011400 */
[----:B------:R0:W-:Y:S04]  /*03a0*/  @!P4 STS.U16 [R5+0x1c0], R11 ;  /* 0x0001c00b0500c388 */ /* 0x0001e80000000400 */
[----:B-----5:R0:W-:Y:S01]  /*03b0*/  @!P4 STS [R7+0x380], R13 ;  /* 0x0003800d0700c388 */ /* 0x0201e20000000800 */
[----:B------:R-:W-:Y:S06]  /*03c0*/  BAR.SYNC.DEFER_BLOCKING 0x0 ;  /* 0x0000000000007b1d */ /* 0x000fec0000010000 */
[----:B------:R-:W-:Y:S05]  /*03d0*/  @!P0 EXIT ;  /* 0x000000000000894d */ /* 0x000fea0003800000 */
[----:B------:R-:W2:Y:S01]  /*03e0*/  LDCU.64 UR8, c[0x0][0x358] ;  /* 0x00006b00ff0877ac */ /* 0x000ea20008000a00 */
[----:B0-----:R-:W-:Y:S02]  /*03f0*/  IMAD R5, R4, UR10, RZ ;  /* 0x0000000a04057c24 */ /* 0x001fe4000f8e02ff */
[----:B-1----:R-:W-:-:S04]  /*0400*/  IMAD.WIDE.U32 R2, R0, UR10, R2 ;  /* 0x0000000a00027c25 */ /* 0x002fc8000f8e0002 */
[----:B------:R-:W-:-:S04]  /*0410*/  IMAD R5, R0, UR11, R5 ;  /* 0x0000000b00057c24 */ /* 0x000fc8000f8e0205 */
[----:B------:R-:W-:-:S05]  /*0420*/  IMAD.IADD R3, R3, 0x1, R5 ;  /* 0x0000000103037824 */ /* 0x000fca00078e0205 */
[----:B--2---:R-:W2:Y:S04]  /*0430*/  LDG.E.U8 R4, desc[UR8][R2.64+0x4] ;  /* 0x0000040802047981 */ /* 0x004ea8000c1e1100 */
[----:B------:R-:W2:Y:S04]  /*0440*/  LDG.E.U8 R5, desc[UR8][R2.64+0x5] ;  /* 0x0000050802057981 */ /* 0x000ea8000c1e1100 */
[----:B------:R-:W3:Y:S04]  /*0450*/  LDG.E.U8 R6, desc[UR8][R2.64+0x6] ;  /* 0x0000060802067981 */ /* 0x000ee8000c1e1100 */
[----:B------:R-:W4:Y:S01]  /*0460*/  LDG.E.U8 R7, desc[UR8][R2.64+0x7] ;  /* 0x0000070802077981 */ /* 0x000f22000c1e1100 */
[----:B------:R-:W-:Y:S01]  /*0470*/  IADD3 R11, P0, PT, R2, 0x8, RZ ;  /* 0x00000008020b7810 */ /* 0x000fe20007f1e0ff */
[----:B------:R-:W-:-:S04]  /*0480*/  UMOV UR4, URZ ;  /* 0x000000ff00047c82 */ /* 0x000fc80008000000 */
[----:B------:R-:W-:Y:S02]  /*0490*/  IMAD.X R12, RZ, RZ, R3, P0 ;  /* 0x000000ffff0c7224 */ /* 0x000fe400000e0603 */
[----:B--2---:R-:W-:-:S04]  /*04a0*/  IMAD R5, R5, 0x100, R4 ;  /* 0x0000010005057824 */ /* 0x004fc800078e0204 */
[----:B---3--:R-:W-:-:S04]  /*04b0*/  IMAD R6, R6, 0x10000, R5 ;  /* 0x0001000006067824 */ /* 0x008fc800078e0205 */
[----:B----4-:R-:W-:-:S07]  /*04c0*/  IMAD R6, R7, 0x1000000, R6 ;  /* 0x0100000007067824 */ /* 0x010fce00078e0206 */
.L_x_4:
[----:B------:R-:W-:Y:S01]  /*04d0*/  LOP3.LUT R4, R6, 0x3fff, RZ, 0xc0, !PT ;  /* 0x00003fff06047812 */ /* 0x000fe200078ec0ff */
[----:B------:R-:W0:Y:S01]  /*04e0*/  LDC R13, c[0x0][0x394] ;  /* 0x0000e500ff0d7b82 */ /* 0x000e220000000800 */
[----:B------:R-:W1:Y:S01]  /*04f0*/  LDCU.64 UR10, c[0x0][0x398] ;  /* 0x00007300ff0a77ac */ /* 0x000e620008000a00 */
[----:B------:R-:W-:Y:S01]  /*0500*/  SHF.R.U32.HI R9, RZ, 0xe, R6 ;  /* 0x0000000eff097819 */ /* 0x000fe20000011606 */
[----:B------:R-:W-:Y:S05]  /*0510*/  BSSY.RECONVERGENT B0, `(.L_x_0) ;  /* 0x000001e000007945 */ /* 0x000fea0003800200 */
[----:B------:R-:W2:Y:S01]  /*0520*/  LDC.U8 R5, c[0x3][R4+0x600] ;  /* 0x00c1800004057b82 */ /* 0x000ea20000000000 */
[----:B0-----:R-:W-:Y:S01]  /*0530*/  IMAD R3, R0, R13, UR4 ;  /* 0x0000000400037e24 */ /* 0x001fe2000f8e020d */
[----:B------:R-:W-:-:S04]  /*0540*/  UIADD3 UR4, UPT, UPT, UR4, 0x1, URZ ;  /* 0x0000000104047890 */ /* 0x000fc8000fffe0ff */
[----:B-1----:R-:W-:Y:S02]  /*0550*/  IADD3 R2, P0, PT, R3, UR10, RZ ;  /* 0x0000000a03027c10 */ /* 0x002fe4000ff1e0ff */
[----:B------:R-:W-:Y:S02]  /*0560*/  ISETP.NE.AND P2, PT, R13, UR4, PT ;  /* 0x000000040d007c0c */ /* 0x000fe4000bf45270 */
[----:B------:R-:W-:Y:S02]  /*0570*/  LEA.HI.X.SX32 R3, R3, UR11, 0x1, P0 ;  /* 0x0000000b03037c11 */ /* 0x000fe400080f0eff */
[----:B--2---:R-:W-:-:S03]  /*0580*/  LEA R7, R5, UR6, 0x2 ;  /* 0x0000000605077c11 */ /* 0x004fc6000f8e10ff */
[----:B------:R-:W-:Y:S01]  /*0590*/  STG.E.U8 desc[UR8][R2.64], R5 ;  /* 0x0000000502007986 */ /* 0x000fe2000c101108 */
[----:B------:R-:W-:-:S03]  /*05a0*/  LEA R8, R5, UR5, 0x1 ;  /* 0x0000000505087c11 */ /* 0x000fc6000f8e08ff */
[----:B------:R-:W0:Y:S04]  /*05b0*/  LDS R7, [R7] ;  /* 0x0000000007077984 */ /* 0x000e280000000800 */
[----:B------:R-:W1:Y:S01]  /*05c0*/  LDS.U16 R8, [R8] ;  /* 0x0000000008087984 */ /* 0x000e620000000400 */
[----:B0-----:R-:W-:-:S04]  /*05d0*/  IMAD.IADD R10, R4, 0x1, -R7 ;  /* 0x00000001040a7824 */ /* 0x001fc800078e0a07 */
[----:B-1----:R-:W-:-:S05]  /*05e0*/  IMAD R6, R8, R9, R10 ;  /* 0x0000000908067224 */ /* 0x002fca00078e020a */
[----:B------:R-:W-:-:S13]  /*05f0*/  ISETP.GT.U32.AND P0, PT, R6, 0x7fffff, PT ;  /* 0x007fffff0600780c */ /* 0x000fda0003f04070 */
[----:B------:R-:W-:Y:S05]  /*0600*/  @P0 BRA `(.L_x_1) ;  /* 0x0000000000380947 */ /* 0x000fea0003800000 */
[----:B------:R-:W-:Y:S01]  /*0610*/  BSSY.RECONVERGENT B1, `(.L_x_2) ;  /* 0x000000b000017945 */ /* 0x000fe20003800200 */
[----:B------:R-:W-:Y:S02]  /*0620*/  IMAD.MOV.U32 R4, RZ, RZ, R11 ;  /* 0x000000ffff047224 */ /* 0x000fe400078e000b */
[----:B------:R-:W-:-:S07]  /*0630*/  IMAD.MOV.U32 R5, RZ, RZ, R12 ;  /* 0x000000ffff057224 */ /* 0x000fce00078e000c */
.L_x_3:
[----:B------:R-:W-:Y:S02]  /*0640*/  IMAD.MOV.U32 R3, RZ, RZ, R5 ;  /* 0x000000ffff037224 */ /* 0x000fe400078e0005 */
[----:B------:R-:W-:-:S05]  /*0650*/  IMAD.MOV.U32 R2, RZ, RZ, R4 ;  /* 0x000000ffff027224 */ /* 0x000fca00078e0004 */
[----:B------:R-:W2:Y:S01]  /*0660*/  LDG.E.U8 R3, desc[UR8][R2.64] ;  /* 0x0000000802037981 */ /* 0x000ea2000c1e1100 */
[----:B------:R-:W-:Y:S02]  /*0670*/  ISETP.GE.U32.AND P0, PT, R6, 0x8000, PT ;  /* 0x000080000600780c */ /* 0x000fe40003f06070 */
[----:B------:R-:W-:-:S05]  /*0680*/  IADD3 R4, P1, PT, R4, 0x1, RZ ;  /* 0x0000000104047810 */ /* 0x000fca0007f3e0ff */
[----:B------:R-:W-:Y:S02]  /*0690*/  IMAD.X R5, RZ, RZ, R5, P1 ;  /* 0x000000ffff057224 */ /* 0x000fe400008e0605 */
[----:B--2---:R-:W-:-:S04]  /*06a0*/  IMAD R6, R6, 0x100, R3 ;  /* 0x0000010006067824 */ /* 0x004fc800078e0203 */
[----:B------:R-:W-:Y:S05]  /*06b0*/  @!P0 BRA `(.L_x_3) ;  /* 0xfffffffc00e08947 */ /* 0x000fea000383ffff */
[----:B------:R-:W-:Y:S05]  /*06c0*/  BSYNC.RECONVERGENT B1 ;  /* 0x0000000000017941 */ /* 0x000fea0003800200 */
.L_x_2:
[----:B------:R-:W-:Y:S02]  /*06d0*/  IMAD.MOV.U32 R11, RZ, RZ, R4 ;  /* 0x000000ffff0b7224 */ /* 0x000fe400078e0004 */
[----:B------:R-:W-:-:S07]  /*06e0*/  IMAD.MOV.U32 R12, RZ, RZ, R5 ;  /* 0x000000ffff0c7224 */ /* 0x000fce00078e0005 */
.L_x_1:
[----:B------:R-:W-:Y:S05]  /*06f0*/  BSYNC.RECONVERGENT B0 ;  /* 0x0000000000007941 */ /* 0x000fea0003800200 */
.L_x_0:
[----:B------:R-:W-:Y:S05]  /*0700*/  @P2 BRA `(.L_x_4) ;  /* 0xfffffffc00702947 */ /* 0x000fea000383ffff */
[----:B------:R-:W-:Y:S05]  /*0710*/  EXIT ;  /* 0x000000000000794d */ /* 0x000fea0003800000 */
.L_x_5:
[----:B------:R-:W-:-:S00]  /*0720*/  BRA `(.L_x_5) ;  /* 0xfffffffc00fc7947 */ /* 0x000fc0000383ffff */
[----:B------:R-:W-:-:S00]  /*0730*/  NOP ;  /* 0x0000000000007918 */ /* 0x000fc00000000000 */
        /* <DEDUP_REMOVED lines=12> */
.L_x_33:


//--------------------- .text._Z13encode_kernelPhPKhmii --------------------------
	.section	.text._Z13encode_kernelPhPKhmii,"ax",@progbits
	.align	128
        .global         _Z13encode_kernelPhPKhmii
        .type           _Z13encode_kernelPhPKhmii,@function
        .size           _Z13encode_kernelPhPKhmii,(.L_x_32 - _Z13encode_kernelPhPKhmii)
        .other          _Z13encode_kernelPhPKhmii,@"STO_CUDA_ENTRY STV_DEFAULT"
_Z13encode_kernelPhPKhmii:
.text._Z13encode_kernelPhPKhmii:
[----:B------:R-:W0:Y:S01]  /*0000*/  LDC R1, c[0x0][0x37c] ;  /* 0x0000df00ff017b82 */ /* 0x000e220000000800 */
[----:B------:R-:W1:Y:S07]  /*0010*/  S2R R0, SR_TID.X ;  /* 0x0000000000007919 */ /* 0x000e6e0000002100 */
[----:B------:R-:W1:Y:S01]  /*0020*/  S2UR UR4, SR_CTAID.X ;  /* 0x00000000000479c3 */ /* 0x000e620000002500 */
[----:B------:R-:W2:Y:S01]  /*0030*/  LDCU.64 UR6, c[0x0][0x390] ;  /* 0x00007200ff0677ac */ /* 0x000ea20008000a00 */
[----:B------:R-:W-:Y:S01]  /*0040*/  IMAD.MOV.U32 R16, RZ, RZ, 0x800000 ;  /* 0x00800000ff107424 */ /* 0x000fe200078e00ff */
[----:B------:R-:W3:Y:S05]  /*0050*/  LDCU.64 UR36, c[0x0][0x358] ;  /* 0x00006b00ff2477ac */ /* 0x000eea0008000a00 */
[----:B------:R-:W1:Y:S08]  /*0060*/  LDC R29, c[0x0][0x360] ;  /* 0x0000d800ff1d7b82 */ /* 0x000e700000000800 */
[----:B------:R-:W2:Y:S01]  /*0070*/  LDC.64 R2, c[0x0][0x380] ;  /* 0x0000e000ff027b82 */ /* 0x000ea20000000a00 */
[----:B-1----:R-:W-:Y:S01]  /*0080*/  IMAD R29, R29, UR4, R0 ;  /* 0x000000041d1d7c24 */ /* 0x002fe2000f8e0200 */
[----:B------:R-:W1:Y:S04]  /*0090*/  LDCU UR4, c[0x0][0x39c] ;  /* 0x00007380ff0477ac */ /* 0x000e680008000800 */
[----:B------:R-:W-:Y:S01]  /*00a0*/  SHF.R.S32.HI R17, RZ, 0x1f, R29 ;  /* 0x0000001fff117819 */ /* 0x000fe2000001141d */
[----:B--2---:R-:W-:-:S04]  /*00b0*/  IMAD.WIDE.U32 R2, R29, UR6, R2 ;  /* 0x000000061d027c25 */ /* 0x004fc8000f8e0002 */
[----:B------:R-:W-:Y:S01]  /*00c0*/  IMAD R0, R17, UR6, RZ ;  /* 0x0000000611007c24 */ /* 0x000fe2000f8e02ff */
[----:B------:R-:W-:-:S03]  /*00d0*/  IADD3 R2, P0, PT, R2, UR6, RZ ;  /* 0x0000000602027c10 */ /* 0x000fc6000ff1e0ff */
[----:B------:R-:W-:Y:S02]  /*00e0*/  IMAD R5, R29, UR7, R0 ;  /* 0x000000071d057c24 */ /* 0x000fe4000f8e0200 */
[----:B------:R-:W-:Y:S01]  /*00f0*/  IMAD.MOV.U32 R23, RZ, RZ, R2 ;  /* 0x000000ffff177224 */ /* 0x000fe200078e0002 */
[----:B-1----:R-:W-:Y:S01]  /*0100*/  UISETP.GE.AND UP0, UPT, UR4, 0x1, UPT ;  /* 0x000000010400788c */ /* 0x002fe2000bf06270 */
[----:B------:R-:W-:-:S05]  /*0110*/  IMAD.IADD R5, R3, 0x1, R5 ;  /* 0x0000000103057824 */ /* 0x000fca00078e0205 */
[----:B------:R-:W-:-:S05]  /*0120*/  IADD3.X R19, PT, PT, R5, UR7, RZ, P0, !PT ;  /* 0x0000000705137c10 */ /* 0x000fca00087fe4ff */
[----:B------:R-:W-:Y:S01]  /*0130*/  IMAD.MOV.U32 R18, RZ, RZ, R19 ;  /* 0x000000ffff127224 */ /* 0x000fe200078e0013 */
[----:B0--3--:R-:W-:Y:S06]  /*0140*/  BRA.U !UP0, `(.L_x_6) ;  /* 0x0000000508e87547 */ /* 0x009fec000b800000 */
[----:B------:R-:W0:Y:S01]  /*0150*/  LDCU UR4, c[0x0][0x39c] ;  /* 0x00007380ff0477ac */ /* 0x000e220008000800 */
[----:B------:R-:W-:Y:S01]  /*0160*/  HFMA2 R16, -RZ, RZ, 7.62939453125e-06, 0 ;  /* 0x00800000ff107431 */ /* 0x000fe200000001ff */
[----:B------:R-:W-:Y:S01]  /*0170*/  BSSY.RECONVERGENT B7, `(.L_x_6) ;  /* 0x0000077000077945 */ /* 0x000fe20003800200 */
[----:B0-----:R-:W-:-:S07]  /*0180*/  IMAD.U32 R22, RZ, RZ, UR4 ;  /* 0x00000004ff167e24 */ /* 0x001fce000f8e00ff */
.L_x_20:
[----:B------:R-:W0:Y:S01]  /*0190*/  LDCU UR6, c[0x0][0x39c] ;  /* 0x00007380ff0677ac */ /* 0x000e220008000800 */
[----:B------:R-:W-:Y:S01]  /*01a0*/  VIADD R5, R22, 0xffffffff ;  /* 0xffffffff16057836 */ /* 0x000fe20000000000 */
[----:B------:R-:W1:Y:S01]  /*01b0*/  LDCU.64 UR4, c[0x0][0x388] ;  /* 0x00007100ff0477ac */ /* 0x000e620008000a00 */
[----:B0-----:R-:W-:-:S05]  /*01c0*/  IMAD R0, R29, UR6, RZ ;  /* 0x000000061d007c24 */ /* 0x001fca000f8e02ff */
[--C-:B-1----:R-:W-:Y:S02]  /*01d0*/  IADD3 R4, P0, P1, R5, UR4, R0.reuse ;  /* 0x0000000405047c10 */ /* 0x102fe4000f91e000 */
[----:B------:R-:W-:-:S04]  /*01e0*/  SHF.R.S32.HI R0, RZ, 0x1f, R0 ;  /* 0x0000001fff007819 */ /* 0x000fc80000011400 */
[----:B------:R-:W-:-:S05]  /*01f0*/  IADD3.X R5, PT, PT, RZ, UR5, R0, P0, P1 ;  /* 0x00000005ff057c10 */ /* 0x000fca00087e2400 */
[----:B------:R-:W2:Y:S01]  /*0200*/  LDG.E.U8 R4, desc[UR36][R4.64] ;  /* 0x0000002404047981 */ /* 0x000ea2000c1e1100 */
[----:B------:R-:W-:Y:S01]  /*0210*/  UMOV UR4, 0x200 ;  /* 0x0000020000047882 */ /* 0x000fe20000000000 */
[----:B------:R-:W-:Y:S01]  /*0220*/  BSSY.RECONVERGENT B0, `(.L_x_7) ;  /* 0x0000036000007945 */ /* 0x000fe20003800200 */
[C---:B--2---:R-:W-:Y:S01]  /*0230*/  IMAD.SHL.U32 R24, R4.reuse, 0x2, RZ ;  /* 0x0000000204187824 */ /* 0x044fe200078e00ff */
[----:B------:R-:W-:-:S04]  /*0240*/  LEA R3, R4, UR4, 0x2 ;  /* 0x0000000404037c11 */ /* 0x000fc8000f8e10ff */
[----:B------:R-:W0:Y:S08]  /*0250*/  LDC R25, c[0x3][R3] ;  /* 0x00c0000003197b82 */ /* 0x000e300000000800 */
[----:B------:R-:W1:Y:S02]  /*0260*/  LDC.U16 R24, c[0x3][R24] ;  /* 0x00c0000018187b82 */ /* 0x000e640000000400 */
[----:B-1----:R-:W-:-:S02]  /*0270*/  ISETP.GE.U32.AND P0, PT, R24, 0x2, PT ;  /* 0x000000021800780c */ /* 0x002fc40003f06070 */
[----:B------:R-:W-:-:S11]  /*0280*/  SHF.L.U32 R0, R24, 0x11, RZ ;  /* 0x0000001118007819 */ /* 0x000fd600000006ff */
[----:B0-----:R-:W-:Y:S02]  /*0290*/  @!P0 VIADD R25, R25, 0x3fff ;  /* 0x00003fff19198836 */ /* 0x001fe40000000000 */
[----:B------:R-:W-:Y:S02]  /*02a0*/  @!P0 IMAD.MOV.U32 R27, RZ, RZ, -0x1 ;  /* 0xffffffffff1b8424 */ /* 0x000fe400078e00ff */
[----:B------:R-:W-:Y:S01]  /*02b0*/  @!P0 IMAD.MOV.U32 R26, RZ, RZ, RZ ;  /* 0x000000ffff1a8224 */ /* 0x000fe200078e00ff */
[----:B------:R-:W-:Y:S06]  /*02c0*/  @!P0 BRA `(.L_x_8) ;  /* 0x0000000000ac8947 */ /* 0x000fec0003800000 */
[----:B------:R-:W-:Y:S01]  /*02d0*/  BSSY.RECONVERGENT B1, `(.L_x_9) ;  /* 0x0000008000017945 */ /* 0x000fe20003800200 */
[----:B------:R-:W-:Y:S01]  /*02e0*/  MOV R4, RZ ;  /* 0x000000ff00047202 */ /* 0x000fe20000000f00 */
[----:B------:R-:W-:-:S07]  /*02f0*/  IMAD.MOV.U32 R9, RZ, RZ, 0x1 ;  /* 0x00000001ff097424 */ /* 0x000fce00078e00ff */
.L_x_10:
[----:B------:R-:W-:-:S04]  /*0300*/  SHF.L.U32 R3, R9, R4, RZ ;  /* 0x0000000409037219 */ /* 0x000fc800000006ff */
[----:B------:R-:W-:Y:S01]  /*0310*/  ISETP.GE.U32.AND P0, PT, R3, R24, PT ;  /* 0x000000180300720c */ /* 0x000fe20003f06070 */
[----:B------:R-:W-:Y:S02]  /*0320*/  IMAD.MOV.U32 R3, RZ, RZ, R4 ;  /* 0x000000ffff037224 */ /* 0x000fe400078e0004 */
[----:B------:R-:W-:-:S10]  /*0330*/  VIADD R4, R4, 0x1 ;  /* 0x0000000104047836 */ /* 0x000fd40000000000 */
[----:B------:R-:W-:Y:S05]  /*0340*/  @!P0 BRA `(.L_x_10) ;  /* 0xfffffffc00ec8947 */ /* 0x000fea000383ffff */
[----:B------:R-:W-:Y:S05]  /*0350*/  BSYNC.RECONVERGENT B1 ;  /* 0x0000000000017941 */ /* 0x000fea0003800200 */
.L_x_9:
[----:B------:R-:W-:Y:S01]  /*0360*/  IADD3 R4, PT, PT, R3, 0x1f, RZ ;  /* 0x0000001f03047810 */ /* 0x000fe20007ffe0ff */
[----:B------:R-:W-:Y:S03]  /*0370*/  BSSY.RECONVERGENT B1, `(.L_x_11) ;  /* 0x000001d000017945 */ /* 0x000fe60003800200 */
[CC--:B------:R-:W-:Y:S02]  /*0380*/  SHF.L.U32 R13, R9.reuse, R4.reuse, RZ ;  /* 0x00000004090d7219 */ /* 0x0c0fe400000006ff */
[----:B------:R-:W-:Y:S02]  /*0390*/  SHF.L.U64.HI R9, R9, R4, RZ ;  /* 0x0000000409097219 */ /* 0x000fe400000102ff */
[----:B------:R-:W-:-:S04]  /*03a0*/  IADD3 R13, P0, P1, R24, -0x1, R13 ;  /* 0xffffffff180d7810 */ /* 0x000fc8000791e00d */
[----:B------:R-:W-:-:S04]  /*03b0*/  IADD3.X R9, PT, PT, RZ, -0x1, R9, P0, P1 ;  /* 0xffffffffff097810 */ /* 0x000fc800007e2409 */
[----:B------:R-:W-:-:S13]  /*03c0*/  ISETP.NE.U32.AND P0, PT, R9, RZ, PT ;  /* 0x000000ff0900720c */ /* 0x000fda0003f05070 */
[----:B------:R-:W-:Y:S05]  /*03d0*/  @P0 BRA `(.L_x_12) ;  /* 0x00000000004c0947 */ /* 0x000fea0003800000 */
[----:B------:R-:W0:Y:S01]  /*03e0*/  I2F.U32.RP R6, R24 ;  /* 0x0000001800067306 */ /* 0x000e220000209000 */
[----:B------:R-:W-:Y:S01]  /*03f0*/  IMAD.MOV R7, RZ, RZ, -R24 ;  /* 0x000000ffff077224 */ /* 0x000fe200078e0a18 */
[----:B------:R-:W-:-:S06]  /*0400*/  ISETP.NE.U32.AND P2, PT, R24, RZ, PT ;  /* 0x000000ff1800720c */ /* 0x000fcc0003f45070 */
[----:B0-----:R-:W0:Y:S02]  /*0410*/  MUFU.RCP R6, R6 ;  /* 0x0000000600067308 */ /* 0x001e240000001000 */
[----:B0-----:R-:W-:-:S06]  /*0420*/  VIADD R4, R6, 0xffffffe ;  /* 0x0ffffffe06047836 */ /* 0x001fcc0000000000 */
[----:B------:R0:W1:Y:S02]  /*0430*/  F2I.FTZ.U32.TRUNC.NTZ R5, R4 ;  /* 0x0000000400057305 */ /* 0x000064000021f000 */
[----:B0-----:R-:W-:Y:S02]  /*0440*/  IMAD.MOV.U32 R4, RZ, RZ, RZ ;  /* 0x000000ffff047224 */ /* 0x001fe400078e00ff */
[----:B-1----:R-:W-:-:S04]  /*0450*/  IMAD R7, R7, R5, RZ ;  /* 0x0000000507077224 */ /* 0x002fc800078e02ff */
[----:B------:R-:W-:-:S06]  /*0460*/  IMAD.HI.U32 R8, R5, R7, R4 ;  /* 0x0000000705087227 */ /* 0x000fcc00078e0004 */
[----:B------:R-:W-:-:S05]  /*0470*/  IMAD.HI.U32 R8, R8, R13, RZ ;  /* 0x0000000d08087227 */ /* 0x000fca00078e00ff */
[----:B------:R-:W-:-:S05]  /*0480*/  IADD3 R5, PT, PT, -R8, RZ, RZ ;  /* 0x000000ff08057210 */ /* 0x000fca0007ffe1ff */
[----:B------:R-:W-:-:S05]  /*0490*/  IMAD R13, R24, R5, R13 ;  /* 0x00000005180d7224 */ /* 0x000fca00078e020d */
[----:B------:R-:W-:-:S13]  /*04a0*/  ISETP.GE.U32.AND P0, PT, R13, R24, PT ;  /* 0x000000180d00720c */ /* 0x000fda0003f06070 */
[----:B------:R-:W-:Y:S02]  /*04b0*/  @P0 IMAD.IADD R13, R13, 0x1, -R24 ;  /* 0x000000010d0d0824 */ /* 0x000fe400078e0a18 */
[----:B------:R-:W-:-:S03]  /*04c0*/  @P0 VIADD R8, R8, 0x1 ;  /* 0x0000000108080836 */ /* 0x000fc60000000000 */
[----:B------:R-:W-:-:S13]  /*04d0*/  ISETP.GE.U32.AND P1, PT, R13, R24, PT ;  /* 0x000000180d00720c */ /* 0x000fda0003f26070 */
[----:B------:R-:W-:Y:S01]  /*04e0*/  @P1 VIADD R8, R8, 0x1 ;  /* 0x0000000108081836 */ /* 0x000fe20000000000 */
[----:B------:R-:W-:Y:S01]  /*04f0*/  @!P2 LOP3.LUT R8, RZ, R24, RZ, 0x33, !PT ;  /* 0x00000018ff08a212 */ /* 0x000fe200078e33ff */
[----:B------:R-:W-:Y:S06]  /*0500*/  BRA `(.L_x_13) ;  /* 0x00000000000c7947 */ /* 0x000fec0003800000 */
.L_x_12:
[----:B------:R-:W-:-:S07]  /*0510*/  MOV R8, 0x530 ;  /* 0x0000053000087802 */ /* 0x000fce0000000f00 */
[----:B------:R-:W-:Y:S05]  /*0520*/  CALL.REL.NOINC `($__internal_0_$__cuda_sm20_div_u64) ;  /* 0x0000000c00d87944 */ /* 0x000fea0003c00000 */
[----:B------:R-:W-:-:S07]  /*0530*/  MOV R8, R4 ;  /* 0x0000000400087202 */ /* 0x000fce0000000f00 */
.L_x_13:
[----:B------:R-:W-:Y:S05]  /*0540*/  BSYNC.RECONVERGENT B1 ;  /* 0x0000000000017941 */ /* 0x000fea0003800200 */
.L_x_11:
[----:B------:R-:W-:Y:S02]  /*0550*/  VIADD R3, R3, 0xffffffff ;  /* 0xffffffff03037836 */ /* 0x000fe40000000000 */
[----:B------:R-:W-:-:S03]  /*0560*/  IMAD.MOV.U32 R27, RZ, RZ, R8 ;  /* 0x000000ffff1b7224 */ /* 0x000fc600078e0008 */
[----:B------:R-:W-:-:S07]  /*0570*/  LOP3.LUT R26, R3, 0xffff, RZ, 0xc0, !PT ;  /* 0x0000ffff031a7812 */ /* 0x000fce00078ec0ff */
.L_x_8:
[----:B------:R-:W-:Y:S05]  /*0580*/  BSYNC.RECONVERGENT B0 ;  /* 0x0000000000007941 */ /* 0x000fea0003800200 */
.L_x_7:
[----:B------:R-:W-:Y:S01]  /*0590*/  ISETP.NE.AND P0, PT, R0, RZ, PT ;  /* 0x000000ff0000720c */ /* 0x000fe20003f05270 */
[----:B------:R-:W-:-:S12]  /*05a0*/  BSSY.RECONVERGENT B6, `(.L_x_14) ;  /* 0x0000012000067945 */ /* 0x000fd80003800200 */
[----:B------:R-:W-:Y:S05]  /*05b0*/  @P0 BRA `(.L_x_15) ;  /* 0x0000000000400947 */ /* 0x000fea0003800000 */
[----:B------:R-:W-:Y:S01]  /*05c0*/  MOV R14, 0x18 ;  /* 0x00000018000e7802 */ /* 0x000fe20000000f00 */
[----:B------:R-:W0:Y:S01]  /*05d0*/  LDCU.64 UR4, c[0x4][0x8] ;  /* 0x01000100ff0477ac */ /* 0x000e220008000a00 */
[----:B------:R-:W-:Y:S02]  /*05e0*/  IMAD.MOV.U32 R8, RZ, RZ, 0x95 ;  /* 0x00000095ff087424 */ /* 0x000fe400078e00ff */
[----:B------:R-:W-:Y:S01]  /*05f0*/  IMAD.MOV.U32 R12, RZ, RZ, 0x1 ;  /* 0x00000001ff0c7424 */ /* 0x000fe200078e00ff */
[----:B------:R-:W1:Y:S01]  /*0600*/  LDCU.64 UR6, c[0x4][0x10] ;  /* 0x01000200ff0677ac */ /* 0x000e620008000a00 */
[----:B------:R-:W2:Y:S01]  /*0610*/  LDC.64 R14, c[0x4][R14] ;  /* 0x010000000e0e7b82 */ /* 0x000ea20000000a00 */
[----:B------:R-:W-:Y:S01]  /*0620*/  IMAD.MOV.U32 R13, RZ, RZ, RZ ;  /* 0x000000ffff0d7224 */ /* 0x000fe200078e00ff */
[----:B------:R-:W3:Y:S01]  /*0630*/  LDCU.64 UR8, c[0x4][URZ] ;  /* 0x01000000ff0877ac */ /* 0x000ee20008000a00 */
[----:B0-----:R-:W-:Y:S01]  /*0640*/  IMAD.U32 R4, RZ, RZ, UR4 ;  /* 0x00000004ff047e24 */ /* 0x001fe2000f8e00ff */
[----:B------:R-:W-:Y:S01]  /*0650*/  MOV R5, UR5 ;  /* 0x0000000500057c02 */ /* 0x000fe20008000f00 */
[----:B-1----:R-:W-:-:S02]  /*0660*/  IMAD.U32 R6, RZ, RZ, UR6 ;  /* 0x00000006ff067e24 */ /* 0x002fc4000f8e00ff */
[----:B------:R-:W-:Y:S02]  /*0670*/  IMAD.U32 R7, RZ, RZ, UR7 ;  /* 0x00000007ff077e24 */ /* 0x000fe4000f8e00ff */
[----:B---3--:R-:W-:Y:S01]  /*0680*/  IMAD.U32 R10, RZ, RZ, UR8 ;  /* 0x00000008ff0a7e24 */ /* 0x008fe2000f8e00ff */
[----:B------:R-:W-:-:S07]  /*0690*/  MOV R11, UR9 ;  /* 0x00000009000b7c02 */ /* 0x000fce0008000f00 */
[----:B------:R-:W-:-:S07]  /*06a0*/  LEPC R20, `(.L_x_15) ;  /* 0x000000001014794e */ /* 0x000fce0000000000 */
[----:B--2---:R-:W-:Y:S05]  /*06b0*/  CALL.ABS.NOINC R14 ;  /* 0x000000000e007343 */ /* 0x004fea0003c00000 */
.L_x_15:
[----:B------:R-:W-:Y:S05]  /*06c0*/  BSYNC.RECONVERGENT B6 ;  /* 0x0000000000067941 */ /* 0x000fea0003800200 */
.L_x_14:
[----:B------:R-:W-:Y:S01]  /*06d0*/  SHF.L.U32 R5, R24, 0x11, RZ ;  /* 0x0000001118057819 */ /* 0x000fe200000006ff */
[----:B------:R-:W-:Y:S03]  /*06e0*/  BSSY.RECONVERGENT B0, `(.L_x_16) ;  /* 0x0000011000007945 */ /* 0x000fe60003800200 */
[----:B------:R-:W-:-:S13]  /*06f0*/  ISETP.GE.U32.AND P0, PT, R16, R5, PT ;  /* 0x000000051000720c */ /* 0x000fda0003f06070 */
[----:B------:R-:W-:Y:S05]  /*0700*/  @!P0 BRA `(.L_x_17) ;  /* 0x0000000000388947 */ /* 0x000fea0003800000 */
[----:B------:R-:W-:Y:S01]  /*0710*/  BSSY.RECONVERGENT B1, `(.L_x_18) ;  /* 0x000000c000017945 */ /* 0x000fe20003800200 */
[----:B------:R-:W-:-:S07]  /*0720*/  IMAD.MOV.U32 R0, RZ, RZ, R2 ;  /* 0x000000ffff007224 */ /* 0x000fce00078e0002 */
.L_x_19:
[----:B------:R-:W-:Y:S01]  /*0730*/  IMAD.MOV.U32 R2, RZ, RZ, R0 ;  /* 0x000000ffff027224 */ /* 0x000fe200078e0000 */
[----:B------:R-:W-:Y:S01]  /*0740*/  IADD3 R0, P1, PT, R0, -0x1, RZ ;  /* 0xffffffff00007810 */ /* 0x000fe20007f3e0ff */
[----:B------:R-:W-:Y:S01]  /*0750*/  IMAD.MOV.U32 R3, RZ, RZ, R19 ;  /* 0x000000ffff037224 */ /* 0x000fe200078e0013 */
[----:B------:R-:W-:Y:S02]  /*0760*/  IADD3 R23, P2, PT, R23, -0x1, RZ ;  /* 0xffffffff17177810 */ /* 0x000fe40007f5e0ff */
[----:B------:R-:W-:Y:S02]  /*0770*/  IADD3.X R19, PT, PT, R19, -0x1, RZ, P1, !PT ;  /* 0xffffffff13137810 */ /* 0x000fe40000ffe4ff */
[----:B------:R0:W-:Y:S01]  /*0780*/  STG.E.U8 desc[UR36][R2.64+-0x1], R16 ;  /* 0xffffff1002007986 */ /* 0x0001e2000c101124 */
[----:B------:R-:W-:Y:S02]  /*0790*/  IADD3.X R18, PT, PT, R18, -0x1, RZ, P2, !PT ;  /* 0xffffffff12127810 */ /* 0x000fe400017fe4ff */
[----:B0-----:R-:W-:-:S04]  /*07a0*/  SHF.R.U32.HI R16, RZ, 0x8, R16 ;  /* 0x00000008ff107819 */ /* 0x001fc80000011610 */
[----:B------:R-:W-:-:S13]  /*07b0*/  ISETP.GE.U32.AND P0, PT, R16, R5, PT ;  /* 0x000000051000720c */ /* 0x000fda0003f06070 */
[----:B------:R-:W-:Y:S05]  /*07c0*/  @P0 BRA `(.L_x_19) ;  /* 0xfffffffc00d80947 */ /* 0x000fea000383ffff */
[----:B------:R-:W-:Y:S05]  /*07d0*/  BSYNC.RECONVERGENT B1 ;  /* 0x0000000000017941 */ /* 0x000fea0003800200 */
.L_x_18:
[----:B------:R-:W-:-:S07]  /*07e0*/  MOV R2, R0 ;  /* 0x0000000000027202 */ /* 0x000fce0000000f00 */
.L_x_17:
[----:B------:R-:W-:Y:S05]  /*07f0*/  BSYNC.RECONVERGENT B0 ;  /* 0x0000000000007941 */ /* 0x000fea0003800200 */
.L_x_16:
[----:B------:R-:W-:Y:S01]  /*0800*/  IMAD.MOV R0, RZ, RZ, -R24 ;  /* 0x000000ffff007224 */ /* 0x000fe200078e0a18 */
[----:B------:R-:W-:Y:S01]  /*0810*/  UMOV UR4, URZ ;  /* 0x000000ff00047c82 */ /* 0x000fe20008000000 */
[----:B------:R-:W-:Y:S01]  /*0820*/  ISETP.GT.U32.AND P0, PT, R22, 0x1, PT ;  /* 0x000000011600780c */ /* 0x000fe20003f04070 */
[----:B------:R-:W-:Y:S02]  /*0830*/  IMAD.WIDE.U32 R4, R27, R16, RZ ;  /* 0x000000101b047225 */ /* 0x000fe400078e00ff */
[----:B------:R-:W-:Y:S02]  /*0840*/  PRMT R0, R0, 0x7710, RZ ;  /* 0x0000771000007816 */ /* 0x000fe400000000ff */
[----:B------:R-:W-:Y:S02]  /*0850*/  IMAD R3, R16, UR4, RZ ;  /* 0x0000000410037c24 */ /* 0x000fe4000f8e02ff */
[----:B------:R-:W-:Y:S01]  /*0860*/  IADD3 R0, PT, PT, R0, 0x4000, RZ ;  /* 0x0000400000007810 */ /* 0x000fe20007ffe0ff */
[----:B------:R-:W-:-:S02]  /*0870*/  IMAD.IADD R25, R25, 0x1, R16 ;  /* 0x0000000119197824 */ /* 0x000fc400078e0210 */
[----:B------:R-:W-:Y:S01]  /*0880*/  IMAD.IADD R5, R5, 0x1, R3 ;  /* 0x0000000105057824 */ /* 0x000fe200078e0203 */
[----:B------:R-:W-:Y:S01]  /*0890*/  LOP3.LUT R0, R0, 0xffff, RZ, 0xc0, !PT ;  /* 0x0000ffff00007812 */ /* 0x000fe200078ec0ff */
[----:B------:R-:W-:-:S03]  /*08a0*/  VIADD R22, R22, 0xffffffff ;  /* 0xffffffff16167836 */ /* 0x000fc60000000000 */
[----:B------:R-:W-:-:S05]  /*08b0*/  SHF.R.U32.HI R26, RZ, R26, R5 ;  /* 0x0000001aff1a7219 */ /* 0x000fca0000011605 */
[----:B------:R-:W-:Y:S01]  /*08c0*/  IMAD R16, R26, R0, R25 ;  /* 0x000000001a107224 */ /* 0x000fe200078e0219 */
[----:B------:R-:W-:Y:S06]  /*08d0*/  @P0 BRA `(.L_x_20) ;  /* 0xfffffff8002c0947 */ /* 0x000fec000383ffff */
[----:B------:R-:W-:Y:S05]  /*08e0*/  BSYNC.RECONVERGENT B7 ;  /* 0x0000000000077941 */ /* 0x000fea0003800200 */
.L_x_6:
[----:B------:R-:W0:Y:S01]  /*08f0*/  LDC.64 R6, c[0x0][0x380] ;  /* 0x0000e000ff067b82 */ /* 0x000e220000000a00 */
[----:B------:R-:W1:Y:S01]  /*0900*/  LDCU.64 UR4, c[0x0][0x390] ;  /* 0x00007200ff0477ac */ /* 0x000e620008000a00 */
[--C-:B------:R-:W-:Y:S02]  /*0910*/  SHF.R.U32.HI R25, RZ, 0x8, R16.reuse ;  /* 0x00000008ff197819 */ /* 0x100fe40000011610 */
[--C-:B------:R-:W-:Y:S02]  /*0920*/  SHF.R.U32.HI R11, RZ, 0x10, R16.reuse ;  /* 0x00000010ff0b7819 */ /* 0x100fe40000011610 */
[----:B------:R-:W-:Y:S02]  /*0930*/  SHF.R.U32.HI R13, RZ, 0x18, R16 ;  /* 0x00000018ff0d7819 */ /* 0x000fe40000011610 */
[----:B------:R-:W2:Y:S01]  /*0940*/  LDC.64 R4, c[0x0][0x390] ;  /* 0x0000e400ff047b82 */ /* 0x000ea20000000a00 */
[----:B-1----:R-:W-:-:S04]  /*0950*/  IMAD R0, R17, UR4, RZ ;  /* 0x0000000411007c24 */ /* 0x002fc8000f8e02ff */
[C---:B------:R-:W-:Y:S02]  /*0960*/  IMAD R3, R29.reuse, UR5, R0 ;  /* 0x000000051d037c24 */ /* 0x040fe4000f8e0200 */
[----:B0-----:R-:W-:-:S04]  /*0970*/  IMAD.WIDE.U32 R6, R29, UR4, R6 ;  /* 0x000000041d067c25 */ /* 0x001fc8000f8e0006 */
[----:B------:R-:W-:Y:S02]  /*0980*/  IMAD.IADD R7, R7, 0x1, R3 ;  /* 0x0000000107077824 */ /* 0x000fe400078e0203 */
[----:B------:R-:W-:Y:S01]  /*0990*/  IMAD.MOV.U32 R3, RZ, RZ, R19 ;  /* 0x000000ffff037224 */ /* 0x000fe200078e0013 */
[----:B--2---:R-:W-:-:S04]  /*09a0*/  IADD3 R9, P0, P1, R6, R4, -R23 ;  /* 0x0000000406097210 */ /* 0x004fc8000791e817 */
[----:B------:R-:W-:Y:S01]  /*09b0*/  IADD3 R9, P2, PT, R9, 0x4, RZ ;  /* 0x0000000409097810 */ /* 0x000fe20007f5e0ff */
[----:B------:R0:W-:Y:S01]  /*09c0*/  STG.E.U8 desc[UR36][R2.64+-0x3], R25 ;  /* 0xfffffd1902007986 */ /* 0x0001e2000c101124 */
[----:B------:R-:W-:Y:S02]  /*09d0*/  IADD3.X R0, PT, PT, R7, R5, ~R18, P0, P1 ;  /* 0x0000000507007210 */ /* 0x000fe400007e2c12 */
[----:B------:R-:W-:Y:S01]  /*09e0*/  ISETP.NE.AND P0, PT, R9, RZ, PT ;  /* 0x000000ff0900720c */ /* 0x000fe20003f05270 */
[----:B------:R0:W-:Y:S01]  /*09f0*/  STG.E.U8 desc[UR36][R2.64+-0x4], R16 ;  /* 0xfffffc1002007986 */ /* 0x0001e2000c101124 */
[----:B------:R-:W-:-:S03]  /*0a00*/  IADD3.X R0, PT, PT, RZ, R0, RZ, P2, !PT ;  /* 0x00000000ff007210 */ /* 0x000fc600017fe4ff */
[----:B------:R0:W-:Y:S01]  /*0a10*/  STG.E.U8 desc[UR36][R2.64+-0x2], R11 ;  /* 0xfffffe0b02007986 */ /* 0x0001e2000c101124 */
[C-C-:B------:R-:W-:Y:S02]  /*0a20*/  SHF.R.U64 R21, R9.reuse, 0x8, R0.reuse ;  /* 0x0000000809157819 */ /* 0x140fe40000001200 */
[C-C-:B------:R-:W-:Y:S01]  /*0a30*/  SHF.R.U64 R19, R9.reuse, 0x10, R0.reuse ;  /* 0x0000001009137819 */ /* 0x140fe20000001200 */
[----:B------:R0:W-:Y:S01]  /*0a40*/  STG.E.U8 desc[UR36][R2.64+-0x1], R13 ;  /* 0xffffff0d02007986 */ /* 0x0001e2000c101124 */
[----:B------:R-:W-:-:S03]  /*0a50*/  SHF.R.U64 R15, R9, 0x18, R0 ;  /* 0x00000018090f7819 */ /* 0x000fc60000001200 */
[----:B------:R0:W-:Y:S04]  /*0a60*/  STG.E.U8 desc[UR36][R6.64+0x1], R21 ;  /* 0x0000011506007986 */ /* 0x0001e8000c101124 */
[----:B------:R0:W-:Y:S04]  /*0a70*/  STG.E.U8 desc[UR36][R6.64+0x2], R19 ;  /* 0x0000021306007986 */ /* 0x0001e8000c101124 */
[----:B------:R0:W-:Y:S04]  /*0a80*/  STG.E.U8 desc[UR36][R6.64], R9 ;  /* 0x0000000906007986 */ /* 0x0001e8000c101124 */
[----:B------:R0:W-:Y:S01]  /*0a90*/  STG.E.U8 desc[UR36][R6.64+0x3], R15 ;  /* 0x0000030f06007986 */ /* 0x0001e2000c101124 */
[----:B------:R-:W-:Y:S05]  /*0aa0*/  @!P0 EXIT ;  /* 0x000000000000894d */ /* 0x000fea0003800000 */
[----:B------:R-:W1:Y:S01]  /*0ab0*/  LDC R0, c[0x0][0x380] ;  /* 0x0000e000ff007b82 */ /* 0x000e620000000800 */
[----:B0-----:R-:W-:Y:S01]  /*0ac0*/  IMAD R6, R29, R4, R4 ;  /* 0x000000041d067224 */ /* 0x001fe200078e0204 */
[----:B------:R-:W-:Y:S01]  /*0ad0*/  IADD3 R14, P1, PT, R2, -0x2, RZ ;  /* 0xfffffffe020e7810 */ /* 0x000fe20007f3e0ff */
[----:B------:R-:W-:Y:S01]  /*0ae0*/  BSSY.RECONVERGENT B1, `(.L_x_21) ;  /* 0x000007d000017945 */ /* 0x000fe20003800200 */
[----:B------:R-:W-:Y:S01]  /*0af0*/  LOP3.LUT R10, R9, 0x3, RZ, 0xc0, !PT ;  /* 0x00000003090a7812 */ /* 0x000fe200078ec0ff */
[----:B------:R-:W-:Y:S01]  /*0b00*/  IMAD.MOV.U32 R11, RZ, RZ, RZ ;  /* 0x000000ffff0b7224 */ /* 0x000fe200078e00ff */
[----:B------:R-:W-:Y:S02]  /*0b10*/  IADD3.X R15, PT, PT, R3, -0x1, RZ, P1, !PT ;  /* 0xffffffff030f7810 */ /* 0x000fe40000ffe4ff */
[----:B-1----:R-:W-:-:S05]  /*0b20*/  IADD3 R6, PT, PT, -R23, R0, R6 ;  /* 0x0000000017067210 */ /* 0x002fca0007ffe106 */
[----:B------:R-:W-:-:S05]  /*0b30*/  VIADD R6, R6, 0x3 ;  /* 0x0000000306067836 */ /* 0x000fca0000000000 */
[----:B------:R-:W-:-:S13]  /*0b40*/  ISETP.GE.U32.AND P0, PT, R6, 0x3, PT ;  /* 0x000000030600780c */ /* 0x000fda0003f06070 */
[----:B------:R-:W-:Y:S05]  /*0b50*/  @!P0 BRA `(.L_x_22) ;  /* 0x0000000400d48947 */ /* 0x000fea0003800000 */
[----:B------:R-:W0:Y:S01]  /*0b60*/  LDCU.64 UR4, c[0x0][0x380] ;  /* 0x00007000ff0477ac */ /* 0x000e220008000a00 */
[----:B------:R-:W-:Y:S01]  /*0b70*/  LOP3.LUT R11, R9, 0xfffffffc, RZ, 0xc0, !PT ;  /* 0xfffffffc090b7812 */ /* 0x000fe200078ec0ff */
[-C--:B------:R-:W-:Y:S01]  /*0b80*/  IMAD R8, R17, R4.reuse, RZ ;  /* 0x0000000411087224 */ /* 0x080fe200078e02ff */
[----:B------:R-:W-:Y:S03]  /*0b90*/  BSSY.RELIABLE B0, `(.L_x_23) ;  /* 0x000005e000007945 */ /* 0x000fe60003800100 */
[----:B------:R-:W-:Y:S02]  /*0ba0*/  IMAD.MOV R12, RZ, RZ, -R11 ;  /* 0x000000ffff0c7224 */ /* 0x000fe400078e0a0b */
[C---:B------:R-:W-:Y:S02]  /*0bb0*/  IMAD R9, R29.reuse, R5, R8 ;  /* 0x000000051d097224 */ /* 0x040fe400078e0208 */
[----:B------:R-:W-:Y:S01]  /*0bc0*/  IMAD.MOV.U32 R8, RZ, RZ, R14 ;  /* 0x000000ffff087224 */ /* 0x000fe200078e000e */
[----:B------:R-:W-:Y:S01]  /*0bd0*/  ISETP.GE.AND P0, PT, R12, RZ, PT ;  /* 0x000000ff0c00720c */ /* 0x000fe20003f06270 */
[----:B0-----:R-:W-:-:S03]  /*0be0*/  IMAD.WIDE.U32 R6, R29, R4, UR4 ;  /* 0x000000041d067e25 */ /* 0x001fc6000f8e0004 */
[----:B------:R-:W-:-:S04]  /*0bf0*/  IADD3 R6, P1, PT, R6, 0x7, RZ ;  /* 0x0000000706067810 */ /* 0x000fc80007f3e0ff */
[----:B------:R-:W-:Y:S01]  /*0c00*/  IADD3.X R7, PT, PT, R7, R9, RZ, P1, !PT ;  /* 0x0000000907077210 */ /* 0x000fe20000ffe4ff */
[----:B------:R-:W-:-:S04]  /*0c10*/  IMAD.MOV.U32 R9, RZ, RZ, R15 ;  /* 0x000000ffff097224 */ /* 0x000fc800078e000f */
[----:B------:R-:W-:Y:S05]  /*0c20*/  @P0 BRA `(.L_x_24) ;  /* 0x0000000400500947 */ /* 0x000fea0003800000 */
[----:B------:R-:W-:Y:S01]  /*0c30*/  IMAD.MOV R13, RZ, RZ, -R12 ;  /* 0x000000ffff0d7224 */ /* 0x000fe200078e0a0c */
[----:B------:R-:W-:Y:S01]  /*0c40*/  BSSY.RECONVERGENT B2, `(.L_x_25) ;  /* 0x0000030000027945 */ /* 0x000fe20003800200 */
[----:B------:R-:W-:-:S03]  /*0c50*/  PLOP3.LUT P0, PT, PT, PT, PT, 0x80, 0x8 ;  /* 0x000000000008781c */ /* 0x000fc60003f0f070 */
[----:B------:R-:W-:-:S13]  /*0c60*/  ISETP.GT.AND P1, PT, R13, 0xc, PT ;  /* 0x0000000c0d00780c */ /* 0x000fda0003f24270 */
[----:B------:R-:W-:Y:S05]  /*0c70*/  @!P1 BRA `(.L_x_26) ;  /* 0x0000000000b09947 */ /* 0x000fea0003800000 */
[----:B------:R-:W-:-:S13]  /*0c80*/  PLOP3.LUT P0, PT, PT, PT, PT, 0x8, 0x80 ;  /* 0x000000000080781c */ /* 0x000fda0003f0e170 */
.L_x_27:
[----:B------:R-:W2:Y:S04]  /*0c90*/  LDG.E.U8 R13, desc[UR36][R8.64+-0x2] ;  /* 0xfffffe24080d7981 */ /* 0x000ea8000c1e1100 */
[----:B--2---:R0:W-:Y:S04]  /*0ca0*/  STG.E.U8 desc[UR36][R6.64+-0x3], R13 ;  /* 0xfffffd0d06007986 */ /* 0x0041e8000c101124 */
[----:B------:R-:W2:Y:S04]  /*0cb0*/  LDG.E.U8 R15, desc[UR36][R8.64+-0x1] ;  /* 0xffffff24080f7981 */ /* 0x000ea8000c1e1100 */
[----:B--2---:R1:W-:Y:S04]  /*0cc0*/  STG.E.U8 desc[UR36][R6.64+-0x2], R15 ;  /* 0xfffffe0f06007986 */ /* 0x0043e8000c101124 */
[----:B------:R-:W2:Y:S04]  /*0cd0*/  LDG.E.U8 R19, desc[UR36][R8.64] ;  /* 0x0000002408137981 */ /* 0x000ea8000c1e1100 */
[----:B--2---:R2:W-:Y:S04]  /*0ce0*/  STG.E.U8 desc[UR36][R6.64+-0x1], R19 ;  /* 0xffffff1306007986 */ /* 0x0045e8000c101124 */
[----:B------:R-:W3:Y:S04]  /*0cf0*/  LDG.E.U8 R21, desc[UR36][R8.64+0x1] ;  /* 0x0000012408157981 */ /* 0x000ee8000c1e1100 */
[----:B---3--:R3:W-:Y:S04]  /*0d00*/  STG.E.U8 desc[UR36][R6.64], R21 ;  /* 0x0000001506007986 */ /* 0x0087e8000c101124 */
[----:B------:R-:W4:Y:S04]  /*0d10*/  LDG.E.U8 R23, desc[UR36][R8.64+0x2] ;  /* 0x0000022408177981 */ /* 0x000f28000c1e1100 */
[----:B----4-:R4:W-:Y:S04]  /*0d20*/  STG.E.U8 desc[UR36][R6.64+0x1], R23 ;  /* 0x0000011706007986 */ /* 0x0109e8000c101124 */
[----:B------:R-:W5:Y:S04]  /*0d30*/  LDG.E.U8 R25, desc[UR36][R8.64+0x3] ;  /* 0x0000032408197981 */ /* 0x000f68000c1e1100 */
[----:B-----5:R5:W-:Y:S04]  /*0d40*/  STG.E.U8 desc[UR36][R6.64+0x2], R25 ;  /* 0x0000021906007986 */ /* 0x020be8000c101124 */
[----:B0-----:R-:W2:Y:S04]  /*0d50*/  LDG.E.U8 R13, desc[UR36][R8.64+0x4] ;  /* 0x00000424080d7981 */ /* 0x001ea8000c1e1100 */
[----:B--2---:R0:W-:Y:S04]  /*0d60*/  STG.E.U8 desc[UR36][R6.64+0x3], R13 ;  /* 0x0000030d06007986 */ /* 0x0041e8000c101124 */
[----:B-1----:R-:W2:Y:S04]  /*0d70*/  LDG.E.U8 R15, desc[UR36][R8.64+0x5] ;  /* 0x00000524080f7981 */ /* 0x002ea8000c1e1100 */
[----:B--2---:R1:W-:Y:S04]  /*0d80*/  STG.E.U8 desc[UR36][R6.64+0x4], R15 ;  /* 0x0000040f06007986 */ /* 0x0043e8000c101124 */
[----:B------:R-:W2:Y:S04]  /*0d90*/  LDG.E.U8 R19, desc[UR36][R8.64+0x6] ;  /* 0x0000062408137981 */ /* 0x000ea8000c1e1100 */
[----:B--2---:R2:W-:Y:S04]  /*0da0*/  STG.E.U8 desc[UR36][R6.64+0x5], R19 ;  /* 0x0000051306007986 */ /* 0x0045e8000c101124 */
[----:B---3--:R-:W3:Y:S04]  /*0db0*/  LDG.E.U8 R21, desc[UR36][R8.64+0x7] ;  /* 0x0000072408157981 */ /* 0x008ee8000c1e1100 */
[----:B---3--:R3:W-:Y:S04]  /*0dc0*/  STG.E.U8 desc[UR36][R6.64+0x6], R21 ;  /* 0x0000061506007986 */ /* 0x0087e8000c101124 */
[----:B----4-:R-:W4:Y:S04]  /*0dd0*/  LDG.E.U8 R23, desc[UR36][R8.64+0x8] ;  /* 0x0000082408177981 */ /* 0x010f28000c1e1100 */
[----:B----4-:R4:W-:Y:S04]  /*0de0*/  STG.E.U8 desc[UR36][R6.64+0x7], R23 ;  /* 0x0000071706007986 */ /* 0x0109e8000c101124 */
[----:B-----5:R-:W5:Y:S04]  /*0df0*/  LDG.E.U8 R25, desc[UR36][R8.64+0x9] ;  /* 0x0000092408197981 */ /* 0x020f68000c1e1100 */
[----:B-----5:R-:W-:Y:S04]  /*0e00*/  STG.E.U8 desc[UR36][R6.64+0x8], R25 ;  /* 0x0000081906007986 */ /* 0x020fe8000c101124 */
[----:B0-----:R-:W5:Y:S04]  /*0e10*/  LDG.E.U8 R13, desc[UR36][R8.64+0xa] ;  /* 0x00000a24080d7981 */ /* 0x001f68000c1e1100 */
[----:B-----5:R0:W-:Y:S04]  /*0e20*/  STG.E.U8 desc[UR36][R6.64+0x9], R13 ;  /* 0x0000090d06007986 */ /* 0x0201e8000c101124 */
[----:B-1----:R-:W5:Y:S04]  /*0e30*/  LDG.E.U8 R15, desc[UR36][R8.64+0xb] ;  /* 0x00000b24080f7981 */ /* 0x002f68000c1e1100 */
[----:B-----5:R-:W-:Y:S04]  /*0e40*/  STG.E.U8 desc[UR36][R6.64+0xa], R15 ;  /* 0x00000a0f06007986 */ /* 0x020fe8000c101124 */
[----:B--2---:R-:W2:Y:S01]  /*0e50*/  LDG.E.U8 R19, desc[UR36][R8.64+0xc] ;  /* 0x00000c2408137981 */ /* 0x004ea2000c1e1100 */
[----:B------:R-:W-:-:S04]  /*0e60*/  IADD3 R12, PT, PT, R12, 0x10, RZ ;  /* 0x000000100c0c7810 */ /* 0x000fc80007ffe0ff */
[----:B------:R-:W-:Y:S02]  /*0e70*/  ISETP.GE.AND P1, PT, R12, -0xc, PT ;  /* 0xfffffff40c00780c */ /* 0x000fe40003f26270 */
[----:B------:R-:W-:Y:S01]  /*0e80*/  IADD3 R16, P2, PT, R8, 0x10, RZ ;  /* 0x0000001008107810 */ /* 0x000fe20007f5e0ff */
[----:B--2---:R-:W-:Y:S04]  /*0e90*/  STG.E.U8 desc[UR36][R6.64+0xb], R19 ;  /* 0x00000b1306007986 */ /* 0x004fe8000c101124 */
[----:B---3--:R1:W2:Y:S01]  /*0ea0*/  LDG.E.U8 R21, desc[UR36][R8.64+0xd] ;  /* 0x00000d2408157981 */ /* 0x0082a2000c1e1100 */
[----:B------:R-:W-:Y:S01]  /*0eb0*/  IADD3 R14, P3, PT, R6, 0x10, RZ ;  /* 0x00000010060e7810 */ /* 0x000fe20007f7e0ff */
[----:B----4-:R-:W-:-:S04]  /*0ec0*/  IMAD.X R23, RZ, RZ, R9, P2 ;  /* 0x000000ffff177224 */ /* 0x010fc800010e0609 */
[----:B0-----:R-:W-:Y:S02]  /*0ed0*/  IMAD.X R13, RZ, RZ, R7, P3 ;  /* 0x000000ffff0d7224 */ /* 0x001fe400018e0607 */
[----:B-1----:R-:W-:Y:S01]  /*0ee0*/  IMAD.MOV.U32 R8, RZ, RZ, R16 ;  /* 0x000000ffff087224 */ /* 0x002fe200078e0010 */
[----:B------:R-:W-:Y:S01]  /*0ef0*/  MOV R9, R23 ;  /* 0x0000001700097202 */ /* 0x000fe20000000f00 */
[----:B--2---:R0:W-:Y:S02]  /*0f00*/  STG.E.U8 desc[UR36][R6.64+0xc], R21 ;  /* 0x00000c1506007986 */ /* 0x0041e4000c101124 */
[----:B0-----:R-:W-:Y:S02]  /*0f10*/  IMAD.MOV.U32 R6, RZ, RZ, R14 ;  /* 0x000000ffff067224 */ /* 0x001fe400078e000e */
[----:B------:R-:W-:Y:S01]  /*0f20*/  IMAD.MOV.U32 R7, RZ, RZ, R13 ;  /* 0x000000ffff077224 */ /* 0x000fe200078e000d */
[----:B------:R-:W-:Y:S06]  /*0f30*/  @!P1 BRA `(.L_x_27) ;  /* 0xfffffffc00549947 */ /* 0x000fec000383ffff */
.L_x_26:
[----:B------:R-:W-:Y:S05]  /*0f40*/  BSYNC.RECONVERGENT B2 ;  /* 0x0000000000027941 */ /* 0x000fea0003800200 */
.L_x_25:
[----:B------:R-:W-:Y:S01]  /*0f50*/  IMAD.MOV R13, RZ, RZ, -R12 ;  /* 0x000000ffff0d7224 */ /* 0x000fe200078e0a0c */
[----:B------:R-:W-:Y:S04]  /*0f60*/  BSSY.RECONVERGENT B2, `(.L_x_28) ;  /* 0x000001d000027945 */ /* 0x000fe80003800200 */
[----:B------:R-:W-:-:S13]  /*0f70*/  ISETP.GT.AND P1, PT, R13, 0x4, PT ;  /* 0x000000040d00780c */ /* 0x000fda0003f24270 */
[----:B------:R-:W-:Y:S05]  /*0f80*/  @!P1 BRA `(.L_x_29) ;  /* 0x0000000000689947 */ /* 0x000fea0003800000 */
[----:B------:R-:W2:Y:S04]  /*0f90*/  LDG.E.U8 R13, desc[UR36][R8.64+-0x2] ;  /* 0xfffffe24080d7981 */ /* 0x000ea8000c1e1100 */
[----:B--2---:R0:W-:Y:S04]  /*0fa0*/  STG.E.U8 desc[UR36][R6.64+-0x3], R13 ;  /* 0xfffffd0d06007986 */ /* 0x0041e8000c101124 */
[----:B------:R-:W2:Y:S04]  /*0fb0*/  LDG.E.U8 R15, desc[UR36][R8.64+-0x1] ;  /* 0xffffff24080f7981 */ /* 0x000ea8000c1e1100 */
[----:B--2---:R1:W-:Y:S04]  /*0fc0*/  STG.E.U8 desc[UR36][R6.64+-0x2], R15 ;  /* 0xfffffe0f06007986 */ /* 0x0043e8000c101124 */
[----:B------:R-:W2:Y:S04]  /*0fd0*/  LDG.E.U8 R19, desc[UR36][R8.64] ;  /* 0x0000002408137981 */ /* 0x000ea8000c1e1100 */
[----:B--2---:R-:W-:Y:S04]  /*0fe0*/  STG.E.U8 desc[UR36][R6.64+-0x1], R19 ;  /* 0xffffff1306007986 */ /* 0x004fe8000c101124 */
[----:B------:R-:W2:Y:S04]  /*0ff0*/  LDG.E.U8 R21, desc[UR36][R8.64+0x1] ;  /* 0x0000012408157981 */ /* 0x000ea8000c1e1100 */
[----:B--2---:R2:W-:Y:S04]  /*1000*/  STG.E.U8 desc[UR36][R6.64], R21 ;  /* 0x0000001506007986 */ /* 0x0045e8000c101124 */
[----:B------:R-:W3:Y:S04]  /*1010*/  LDG.E.U8 R23, desc[UR36][R8.64+0x2] ;  /* 0x0000022408177981 */ /* 0x000ee8000c1e1100 */
[----:B---3--:R-:W-:Y:S04]  /*1020*/  STG.E.U8 desc[UR36][R6.64+0x1], R23 ;  /* 0x0000011706007986 */ /* 0x008fe8000c101124 */
[----:B------:R-:W3:Y:S04]  /*1030*/  LDG.E.U8 R25, desc[UR36][R8.64+0x3] ;  /* 0x0000032408197981 */ /* 0x000ee8000c1e1100 */
[----:B---3--:R-:W-:Y:S04]  /*1040*/  STG.E.U8 desc[UR36][R6.64+0x2], R25 ;  /* 0x0000021906007986 */ /* 0x008fe8000c101124 */
[----:B0-----:R-:W3:Y:S01]  /*1050*/  LDG.E.U8 R13, desc[UR36][R8.64+0x4] ;  /* 0x00000424080d7981 */ /* 0x001ee2000c1e1100 */
[----:B------:R-:W-:-:S02]  /*1060*/  IADD3 R14, P2, PT, R6, 0x8, RZ ;  /* 0x00000008060e7810 */ /* 0x000fc40007f5e0ff */
[----:B------:R-:W-:Y:S01]  /*1070*/  IADD3 R16, P1, PT, R8, 0x8, RZ ;  /* 0x0000000808107810 */ /* 0x000fe20007f3e0ff */
[----:B---3--:R-:W-:Y:S04]  /*1080*/  STG.E.U8 desc[UR36][R6.64+0x3], R13 ;  /* 0x0000030d06007986 */ /* 0x008fe8000c101124 */
[----:B-1----:R0:W3:Y:S01]  /*1090*/  LDG.E.U8 R15, desc[UR36][R8.64+0x5] ;  /* 0x00000524080f7981 */ /* 0x0020e2000c1e1100 */
[----:B--2---:R-:W-:Y:S01]  /*10a0*/  IADD3.X R21, PT, PT, RZ, R9, RZ, P1, !PT ;  /* 0x00000009ff157210 */ /* 0x004fe20000ffe4ff */
[----:B------:R-:W-:Y:S01]  /*10b0*/  IMAD.X R19, RZ, RZ, R7, P2 ;  /* 0x000000ffff137224 */ /* 0x000fe200010e0607 */
[----:B------:R-:W-:Y:S01]  /*10c0*/  PLOP3.LUT P0, PT, PT, PT, PT, 0x8, 0x80 ;  /* 0x000000000080781c */ /* 0x000fe20003f0e170 */
[----:B------:R-:W-:Y:S02]  /*10d0*/  VIADD R12, R12, 0x8 ;  /* 0x000000080c0c7836 */ /* 0x000fe40000000000 */
[----:B0-----:R-:W-:Y:S01]  /*10e0*/  IMAD.MOV.U32 R8, RZ, RZ, R16 ;  /* 0x000000ffff087224 */ /* 0x001fe200078e0010 */
[----:B------:R-:W-:Y:S01]  /*10f0*/  MOV R9, R21 ;  /* 0x0000001500097202 */ /* 0x000fe20000000f00 */
[----:B---3--:R0:W-:Y:S02]  /*1100*/  STG.E.U8 desc[UR36][R6.64+0x4], R15 ;  /* 0x0000040f06007986 */ /* 0x0081e4000c101124 */
[----:B0-----:R-:W-:-:S02]  /*1110*/  IMAD.MOV.U32 R6, RZ, RZ, R14 ;  /* 0x000000ffff067224 */ /* 0x001fc400078e000e */
[----:B------:R-:W-:-:S07]  /*1120*/  IMAD.MOV.U32 R7, RZ, RZ, R19 ;  /* 0x000000ffff077224 */ /* 0x000fce00078e0013 */
.L_x_29:
[----:B------:R-:W-:Y:S05]  /*1130*/  BSYNC.RECONVERGENT B2 ;  /* 0x0000000000027941 */ /* 0x000fea0003800200 */
.L_x_28:
[----:B------:R-:W-:-:S13]  /*1140*/  ISETP.NE.OR P0, PT, R12, RZ, P0 ;  /* 0x000000ff0c00720c */ /* 0x000fda0000705670 */
[----:B------:R-:W-:Y:S05]  /*1150*/  @!P0 BREAK.RELIABLE B0 ;  /* 0x0000000000008942 */ /* 0x000fea0003800100 */
[----:B------:R-:W-:Y:S05]  /*1160*/  @!P0 BRA `(.L_x_22) ;  /* 0x0000000000508947 */ /* 0x000fea0003800000 */
.L_x_24:
[----:B------:R-:W-:Y:S05]  /*1170*/  BSYNC.RELIABLE B0 ;  /* 0x0000000000007941 */ /* 0x000fea0003800100 */
.L_x_23:
[----:B------:R-:W2:Y:S04]  /*1180*/  LDG.E.U8 R13, desc[UR36][R8.64+-0x2] ;  /* 0xfffffe24080d7981 */ /* 0x000ea8000c1e1100 */
[----:B--2---:R0:W-:Y:S04]  /*1190*/  STG.E.U8 desc[UR36][R6.64+-0x3], R13 ;  /* 0xfffffd0d06007986 */ /* 0x0041e8000c101124 */
[----:B------:R-:W2:Y:S04]  /*11a0*/  LDG.E.U8 R15, desc[UR36][R8.64+-0x1] ;  /* 0xffffff24080f7981 */ /* 0x000ea8000c1e1100 */
[----:B--2---:R-:W-:Y:S04]  /*11b0*/  STG.E.U8 desc[UR36][R6.64+-0x2], R15 ;  /* 0xfffffe0f06007986 */ /* 0x004fe8000c101124 */
[----:B------:R-:W2:Y:S01]  /*11c0*/  LDG.E.U8 R19, desc[UR36][R8.64] ;  /* 0x0000002408137981 */ /* 0x000ea2000c1e1100 */
[----:B------:R-:W-:-:S05]  /*11d0*/  VIADD R12, R12, 0x4 ;  /* 0x000000040c0c7836 */ /* 0x000fca0000000000 */
[----:B------:R-:W-:Y:S01]  /*11e0*/  ISETP.NE.AND P0, PT, R12, RZ, PT ;  /* 0x000000ff0c00720c */ /* 0x000fe20003f05270 */
[----:B--2---:R-:W-:Y:S04]  /*11f0*/  STG.E.U8 desc[UR36][R6.64+-0x1], R19 ;  /* 0xffffff1306007986 */ /* 0x004fe8000c101124 */
[----:B------:R1:W2:Y:S01]  /*1200*/  LDG.E.U8 R21, desc[UR36][R8.64+0x1] ;  /* 0x0000012408157981 */ /* 0x0002a2000c1e1100 */
[----:B------:R-:W-:Y:S02]  /*1210*/  IADD3 R16, P1, PT, R8, 0x4, RZ ;  /* 0x0000000408107810 */ /* 0x000fe40007f3e0ff */
[----:B------:R-:W-:Y:S02]  /*1220*/  IADD3 R14, P2, PT, R6, 0x4, RZ ;  /* 0x00000004060e7810 */ /* 0x000fe40007f5e0ff */
[----:B------:R-:W-:-:S03]  /*1230*/  IADD3.X R23, PT, PT, RZ, R9, RZ, P1, !PT ;  /* 0x00000009ff177210 */ /* 0x000fc60000ffe4ff */
[----:B0-----:R-:W-:Y:S02]  /*1240*/  IMAD.X R13, RZ, RZ, R7, P2 ;  /* 0x000000ffff0d7224 */ /* 0x001fe400010e0607 */
[----:B-1----:R-:W-:Y:S02]  /*1250*/  IMAD.MOV.U32 R8, RZ, RZ, R16 ;  /* 0x000000ffff087224 */ /* 0x002fe400078e0010 */
[----:B------:R-:W-:Y:S01]  /*1260*/  IMAD.MOV.U32 R9, RZ, RZ, R23 ;  /* 0x000000ffff097224 */ /* 0x000fe200078e0017 */
[----:B--2---:R0:W-:Y:S02]  /*1270*/  STG.E.U8 desc[UR36][R6.64], R21 ;  /* 0x0000001506007986 */ /* 0x0041e4000c101124 */
[----:B0-----:R-:W-:Y:S01]  /*1280*/  MOV R6, R14 ;  /* 0x0000000e00067202 */ /* 0x001fe20000000f00 */
[----:B------:R-:W-:Y:S01]  /*1290*/  IMAD.MOV.U32 R7, RZ, RZ, R13 ;  /* 0x000000ffff077224 */ /* 0x000fe200078e000d */
[----:B------:R-:W-:Y:S06]  /*12a0*/  @P0 BRA `(.L_x_23) ;  /* 0xfffffffc00b40947 */ /* 0x000fec000383ffff */
.L_x_22:
[----:B------:R-:W-:Y:S05]  /*12b0*/  BSYNC.RECONVERGENT B1 ;  /* 0x0000000000017941 */ /* 0x000fea0003800200 */
.L_x_21:
[----:B------:R-:W-:-:S13]  /*12c0*/  ISETP.NE.AND P0, PT, R10, RZ, PT ;  /* 0x000000ff0a00720c */ /* 0x000fda0003f05270 */
[----:B------:R-:W-:Y:S05]  /*12d0*/  @!P0 EXIT ;  /* 0x000000000000894d */ /* 0x000fea0003800000 */
[----:B------:R-:W0:Y:S01]  /*12e0*/  LDCU UR4, c[0x0][0x384] ;  /* 0x00007080ff0477ac */ /* 0x000e220008000800 */
[----:B------:R-:W-:Y:S01]  /*12f0*/  IMAD.MOV.U32 R6, RZ, RZ, R11 ;  /* 0x000000ffff067224 */ /* 0x000fe200078e000b */
[----:B------:R-:W-:Y:S01]  /*1300*/  IADD3 R11, P2, P3, R11, -0x4, R2 ;  /* 0xfffffffc0b0b7810 */ /* 0x000fe20007b5e002 */
[----:B------:R-:W-:Y:S01]  /*1310*/  IMAD.MOV.U32 R7, RZ, RZ, RZ ;  /* 0x000000ffff077224 */ /* 0x000fe200078e00ff */
[----:B------:R-:W-:Y:S01]  /*1320*/  IADD3 R10, PT, PT, -R10, RZ, RZ ;  /* 0x000000ff0a0a7210 */ /* 0x000fe20007ffe1ff */
[----:B------:R-:W-:-:S04]  /*1330*/  IMAD.WIDE.U32 R6, R29, R4, R6 ;  /* 0x000000041d067225 */ /* 0x000fc800078e0006 */
[----:B------:R-:W-:Y:S01]  /*1340*/  IMAD R4, R17, R4, RZ ;  /* 0x0000000411047224 */ /* 0x000fe200078e02ff */
[----:B------:R-:W-:-:S03]  /*1350*/  IADD3 R0, P0, PT, R6, R0, RZ ;  /* 0x0000000006007210 */ /* 0x000fc60007f1e0ff */
[----:B------:R-:W-:Y:S01]  /*1360*/  IMAD R5, R29, R5, R4 ;  /* 0x000000051d057224 */ /* 0x000fe200078e0204 */
[----:B------:R-:W-:Y:S02]  /*1370*/  IADD3 R4, P1, PT, R0, 0x4, RZ ;  /* 0x0000000400047810 */ /* 0x000fe40007f3e0ff */
[----:B------:R-:W-:Y:S02]  /*1380*/  IADD3.X R0, PT, PT, RZ, -0x1, R3, P2, P3 ;  /* 0xffffffffff007810 */ /* 0x000fe400017e6403 */
[----:B0-----:R-:W-:-:S05]  /*1390*/  IADD3.X R7, PT, PT, R5, UR4, R7, P0, !PT ;  /* 0x0000000405077c10 */ /* 0x001fca00087fe407 */
[----:B------:R-:W-:-:S07]  /*13a0*/  IMAD.X R7, RZ, RZ, R7, P1 ;  /* 0x000000ffff077224 */ /* 0x000fce00008e0607 */
.L_x_30:
[----:B0-----:R-:W-:Y:S02]  /*13b0*/  IMAD.MOV.U32 R2, RZ, RZ, R11 ;  /* 0x000000ffff027224 */ /* 0x001fe400078e000b */
[----:B------:R-:W-:-:S05]  /*13c0*/  IMAD.MOV.U32 R3, RZ, RZ, R0 ;  /* 0x000000ffff037224 */ /* 0x000fca00078e0000 */
[----:B------:R0:W2:Y:S01]  /*13d0*/  LDG.E.U8 R5, desc[UR36][R2.64] ;  /* 0x0000002402057981 */ /* 0x0000a2000c1e1100 */
[----:B------:R-:W-:Y:S01]  /*13e0*/  VIADD R10, R10, 0x1 ;  /* 0x000000010a0a7836 */ /* 0x000fe20000000000 */
[----:B------:R-:W-:-:S04]  /*13f0*/  IADD3 R11, P2, PT, R11, 0x1, RZ ;  /* 0x000000010b0b7810 */ /* 0x000fc80007f5e0ff */
[----:B------:R-:W-:Y:S02]  /*1400*/  ISETP.NE.AND P0, PT, R10, RZ, PT ;  /* 0x000000ff0a00720c */ /* 0x000fe40003f05270 */
[----:B------:R-:W-:Y:S02]  /*1410*/  IADD3.X R0, PT, PT, RZ, R0, RZ, P2, !PT ;  /* 0x00000000ff007210 */ /* 0x000fe400017fe4ff */
[----:B0-----:R-:W-:Y:S01]  /*1420*/  MOV R2, R4 ;  /* 0x0000000400027202 */ /* 0x001fe20000000f00 */
[----:B------:R-:W-:Y:S01]  /*1430*/  IMAD.MOV.U32 R3, RZ, RZ, R7 ;  /* 0x000000ffff037224 */ /* 0x000fe200078e0007 */
[----:B------:R-:W-:-:S05]  /*1440*/  IADD3 R4, P1, PT, R4, 0x1, RZ ;  /* 0x0000000104047810 */ /* 0x000fca0007f3e0ff */
[----:B------:R-:W-:Y:S01]  /*1450*/  IMAD.X R7, RZ, RZ, R7, P1 ;  /* 0x000000ffff077224 */ /* 0x000fe200008e0607 */
[----:B--2---:R0:W-:Y:S01]  /*1460*/  STG.E.U8 desc[UR36][R2.64], R5 ;  /* 0x0000000502007986 */ /* 0x0041e2000c101124 */
[----:B------:R-:W-:Y:S06]  /*1470*/  @P0 BRA `(.L_x_30) ;  /* 0xfffffffc00cc0947 */ /* 0x000fec000383ffff */
[----:B------:R-:W-:Y:S05]  /*1480*/  EXIT ;  /* 0x000000000000794d */ /* 0x000fea0003800000 */
        .weak           $__internal_0_$__cuda_sm20_div_u64
        .type           $__internal_0_$__cuda_sm20_div_u64,@function
        .size           $__internal_0_$__cuda_sm20_div_u64,(.L_x_32 - $__internal_0_$__cuda_sm20_div_u64)
$__internal_0_$__cuda_sm20_div_u64:
[----:B------:R-:W-:Y:S02]  /*1490*/  IMAD.MOV.U32 R10, RZ, RZ, R24 ;  /* 0x000000ffff0a7224 */ /* 0x000fe400078e0018 */
[----:B------:R-:W-:-:S04]  /*14a0*/  IMAD.MOV.U32 R11, RZ, RZ, RZ ;  /* 0x000000ffff0b7224 */ /* 0x000fc800078e00ff */
[----:B------:R-:W0:Y:S08]  /*14b0*/  I2F.U64.RP R10, R10 ;  /* 0x0000000a000a7312 */ /* 0x000e300000309000 */
[----:B0-----:R-:W0:Y:S02]  /*14c0*/  MUFU.RCP R4, R10 ;  /* 0x0000000a00047308 */ /* 0x001e240000001000 */
[----:B0-----:R-:W-:-:S06]  /*14d0*/  VIADD R4, R4, 0x1ffffffe ;  /* 0x1ffffffe04047836 */ /* 0x001fcc0000000000 */
[----:B------:R-:W0:Y:S02]  /*14e0*/  F2I.U64.TRUNC R4, R4 ;  /* 0x0000000400047311 */ /* 0x000e24000020d800 */
[----:B0-----:R-:W-:-:S04]  /*14f0*/  IMAD.WIDE.U32 R6, R4, R24, RZ ;  /* 0x0000001804067225 */ /* 0x001fc800078e00ff */
[----:B------:R-:W-:Y:S01]  /*1500*/  IMAD R7, R5, R24, R7 ;  /* 0x0000001805077224 */ /* 0x000fe200078e0207 */
[----:B------:R-:W-:-:S04]  /*1510*/  IADD3 R15, P0, PT, RZ, -R6, RZ ;  /* 0x80000006ff0f7210 */ /* 0x000fc80007f1e0ff */
[----:B------:R-:W-:Y:S01]  /*1520*/  IADD3.X R21, PT, PT, RZ, ~R7, RZ, P0, !PT ;  /* 0x80000007ff157210 */ /* 0x000fe200007fe4ff */
[----:B------:R-:W-:-:S04]  /*1530*/  IMAD.HI.U32 R6, R4, R15, RZ ;  /* 0x0000000f04067227 */ /* 0x000fc800078e00ff */
[----:B------:R-:W-:Y:S02]  /*1540*/  IMAD.MOV.U32 R7, RZ, RZ, R4 ;  /* 0x000000ffff077224 */ /* 0x000fe400078e0004 */
[-C--:B------:R-:W-:Y:S02]  /*1550*/  IMAD R11, R5, R21.reuse, RZ ;  /* 0x00000015050b7224 */ /* 0x080fe400078e02ff */
[----:B------:R-:W-:-:S04]  /*1560*/  IMAD.WIDE.U32 R6, P0, R4, R21, R6 ;  /* 0x0000001504067225 */ /* 0x000fc80007800006 */
[----:B------:R-:W-:-:S04]  /*1570*/  IMAD.HI.U32 R21, R5, R21, RZ ;  /* 0x0000001505157227 */ /* 0x000fc800078e00ff */
[----:B------:R-:W-:-:S05]  /*1580*/  IMAD.HI.U32 R6, P1, R5, R15, R6 ;  /* 0x0000000f05067227 */ /* 0x000fca0007820006 */
[----:B------:R-:W-:Y:S01]  /*1590*/  IADD3 R7, P2, PT, R11, R6, RZ ;  /* 0x000000060b077210 */ /* 0x000fe20007f5e0ff */
[----:B------:R-:W-:-:S04]  /*15a0*/  IMAD.X R6, R21, 0x1, R5, P0 ;  /* 0x0000000115067824 */ /* 0x000fc800000e0605 */
[----:B------:R-:W-:Y:S01]  /*15b0*/  IMAD.WIDE.U32 R4, R7, R24, RZ ;  /* 0x0000001807047225 */ /* 0x000fe200078e00ff */
[----:B------:R-:W-:Y:S02]  /*15c0*/  IADD3.X R11, PT, PT, RZ, RZ, R6, P2, P1 ;  /* 0x000000ffff0b7210 */ /* 0x000fe400017e2406 */
[----:B------:R-:W-:-:S03]  /*15d0*/  IADD3 R15, P0, PT, RZ, -R4, RZ ;  /* 0x80000004ff0f7210 */ /* 0x000fc60007f1e0ff */
[----:B------:R-:W-:Y:S02]  /*15e0*/  IMAD R4, R11, R24, R5 ;  /* 0x000000180b047224 */ /* 0x000fe400078e0205 */
[----:B------:R-:W-:-:S04]  /*15f0*/  IMAD.HI.U32 R6, R7, R15, RZ ;  /* 0x0000000f07067227 */ /* 0x000fc800078e00ff */
[----:B------:R-:W-:-:S04]  /*1600*/  IMAD.X R4, RZ, RZ, ~R4, P0 ;  /* 0x000000ffff047224 */ /* 0x000fc800000e0e04 */
[----:B------:R-:W-:-:S04]  /*1610*/  IMAD.WIDE.U32 R6, P0, R7, R4, R6 ;  /* 0x0000000407067225 */ /* 0x000fc80007800006 */
[C---:B------:R-:W-:Y:S02]  /*1620*/  IMAD R5, R11.reuse, R4, RZ ;  /* 0x000000040b057224 */ /* 0x040fe400078e02ff */
[----:B------:R-:W-:-:S04]  /*1630*/  IMAD.HI.U32 R6, P1, R11, R15, R6 ;  /* 0x0000000f0b067227 */ /* 0x000fc80007820006 */
[----:B------:R-:W-:Y:S01]  /*1640*/  IMAD.HI.U32 R4, R11, R4, RZ ;  /* 0x000000040b047227 */ /* 0x000fe200078e00ff */
[----:B------:R-:W-:-:S03]  /*1650*/  IADD3 R6, P2, PT, R5, R6, RZ ;  /* 0x0000000605067210 */ /* 0x000fc60007f5e0ff */
[----:B------:R-:W-:Y:S01]  /*1660*/  IMAD.MOV.U32 R5, RZ, RZ, RZ ;  /* 0x000000ffff057224 */ /* 0x000fe200078e00ff */
[----:B------:R-:W-:Y:S01]  /*1670*/  IADD3.X R11, PT, PT, R4, R11, RZ, P0, !PT ;  /* 0x0000000b040b7210 */ /* 0x000fe200007fe4ff */
[----:B------:R-:W-:-:S03]  /*1680*/  IMAD.HI.U32 R4, R6, R13, RZ ;  /* 0x0000000d06047227 */ /* 0x000fc600078e00ff */
[----:B------:R-:W-:Y:S01]  /*1690*/  IADD3.X R10, PT, PT, RZ, RZ, R11, P2, P1 ;  /* 0x000000ffff0a7210 */ /* 0x000fe200017e240b */
[----:B------:R-:W-:-:S04]  /*16a0*/  IMAD.WIDE.U32 R4, R6, R9, R4 ;  /* 0x0000000906047225 */ /* 0x000fc800078e0004 */
[C---:B------:R-:W-:Y:S02]  /*16b0*/  IMAD R7, R10.reuse, R9, RZ ;  /* 0x000000090a077224 */ /* 0x040fe400078e02ff */
[----:B------:R-:W-:-:S04]  /*16c0*/  IMAD.HI.U32 R4, P0, R10, R13, R4 ;  /* 0x0000000d0a047227 */ /* 0x000fc80007800004 */
[----:B------:R-:W-:Y:S01]  /*16d0*/  IMAD.HI.U32 R10, R10, R9, RZ ;  /* 0x000000090a0a7227 */ /* 0x000fe200078e00ff */
[----:B------:R-:W-:-:S03]  /*16e0*/  IADD3 R7, P1, PT, R7, R4, RZ ;  /* 0x0000000407077210 */ /* 0x000fc60007f3e0ff */
[----:B------:R-:W-:-:S05]  /*16f0*/  IMAD.X R4, RZ, RZ, R10, P0 ;  /* 0x000000ffff047224 */ /* 0x000fca00000e060a */
[----:B------:R-:W-:Y:S01]  /*1700*/  IADD3.X R11, PT, PT, RZ, R4, RZ, P1, !PT ;  /* 0x00000004ff0b7210 */ /* 0x000fe20000ffe4ff */
[----:B------:R-:W-:-:S04]  /*1710*/  IMAD.WIDE.U32 R4, R7, R24, RZ ;  /* 0x0000001807047225 */ /* 0x000fc800078e00ff */
[----:B------:R-:W-:Y:S01]  /*1720*/  IMAD R6, R11, R24, R5 ;  /* 0x000000180b067224 */ /* 0x000fe200078e0205 */
[----:B------:R-:W-:Y:S01]  /*1730*/  IADD3 R13, P0, PT, -R4, R13, RZ ;  /* 0x0000000d040d7210 */ /* 0x000fe20007f1e1ff */
[----:B------:R-:W-:-:S03]  /*1740*/  VIADD R4, R7, 0x1 ;  /* 0x0000000107047836 */ /* 0x000fc60000000000 */
[----:B------:R-:W-:Y:S01]  /*1750*/  IADD3 R5, P1, PT, -R24, R13, RZ ;  /* 0x0000000d18057210 */ /* 0x000fe20007f3e1ff */
[----:B------:R-:W-:Y:S01]  /*1760*/  IMAD.X R9, R9, 0x1, ~R6, P0 ;  /* 0x0000000109097824 */ /* 0x000fe200000e0e06 */
[----:B------:R-:W-:-:S04]  /*1770*/  ISETP.GE.U32.AND P0, PT, R13, R24, PT ;  /* 0x000000180d00720c */ /* 0x000fc80003f06070 */
[C---:B------:R-:W-:Y:S02]  /*1780*/  ISETP.GE.U32.AND.EX P0, PT, R9.reuse, RZ, PT, P0 ;  /* 0x000000ff0900720c */ /* 0x040fe40003f06100 */
[----:B------:R-:W-:Y:S02]  /*1790*/  IADD3.X R6, PT, PT, R9, -0x1, RZ, P1, !PT ;  /* 0xffffffff09067810 */ /* 0x000fe40000ffe4ff */
[----:B------:R-:W-:Y:S02]  /*17a0*/  SEL R5, R5, R13, P0 ;  /* 0x0000000d05057207 */ /* 0x000fe40000000000 */
[----:B------:R-:W-:Y:S01]  /*17b0*/  SEL R6, R6, R9, P0 ;  /* 0x0000000906067207 */ /* 0x000fe20000000000 */
[----:B------:R-:W-:Y:S01]  /*17c0*/  IMAD.MOV.U32 R9, RZ, RZ, 0x0 ;  /* 0x00000000ff097424 */ /* 0x000fe200078e00ff */
[----:B------:R-:W-:Y:S02]  /*17d0*/  SEL R7, R4, R7, P0 ;  /* 0x0000000704077207 */ /* 0x000fe40000000000 */
[----:B------:R-:W-:-:S02]  /*17e0*/  ISETP.GE.U32.AND P0, PT, R5, R24, PT ;  /* 0x000000180500720c */ /* 0x000fc40003f06070 */
[----:B------:R-:W-:Y:S02]  /*17f0*/  ISETP.NE.U32.AND P1, PT, R24, RZ, PT ;  /* 0x000000ff1800720c */ /* 0x000fe40003f25070 */
[----:B------:R-:W-:Y:S02]  /*1800*/  IADD3 R4, PT, PT, R7, 0x1, RZ ;  /* 0x0000000107047810 */ /* 0x000fe40007ffe0ff */
[----:B------:R-:W-:Y:S02]  /*1810*/  ISETP.GE.U32.AND.EX P0, PT, R6, RZ, PT, P0 ;  /* 0x000000ff0600720c */ /* 0x000fe40003f06100 */
[----:B------:R-:W-:Y:S02]  /*1820*/  ISETP.NE.AND.EX P1, PT, RZ, RZ, PT, P1 ;  /* 0x000000ffff00720c */ /* 0x000fe40003f25310 */
[----:B------:R-:W-:-:S04]  /*1830*/  SEL R4, R4, R7, P0 ;  /* 0x0000000704047207 */ /* 0x000fc80000000000 */
[----:B------:R-:W-:Y:S01]  /*1840*/  SEL R4, R4, 0xffffffff, P1 ;  /* 0xffffffff04047807 */ /* 0x000fe20000800000 */
[----:B------:R-:W-:Y:S06]  /*1850*/  RET.REL.NODEC R8 `(_Z13encode_kernelPhPKhmii) ;  /* 0xffffffe408e87950 */ /* 0x000fec0003c3ffff */
.L_x_31:
        /* <DEDUP_REMOVED lines=10> */
.L_x_32:


//--------------------- .nv.global.init           --------------------------
	.section	.nv.global.init,"aw",@progbits
.nv.global.init:
	.type		$str,@object
	.size		$str,($str$1 - $str)
$str:
        /*0000*/ 	.byte	0x73, 0x79, 0x6d, 0x2d, 0x3e, 0x78, 0x5f, 0x6d, 0x61, 0x78, 0x20, 0x21, 0x3d, 0x20, 0x30, 0x00
	.type		$str$1,@object
	.size		$str$1,(__unnamed_1 - $str$1)
$str$1:
        /*0010*/ 	.byte	0x2f, 0x74, 0x6d, 0x70, 0x2f, 0x73, 0x61, 0x73, 0x73, 0x5f, 0x63, 0x75, 0x5f, 0x65, 0x69, 0x79
        /*0020*/ 	.byte	0x38, 0x36, 0x6a, 0x38, 0x6a, 0x2f, 0x6b, 0x2e, 0x63, 0x75, 0x00
	.type		__unnamed_1,@object
	.size		__unnamed_1,(.L_2 - __unnamed_1)
__unnamed_1:
        /*002b*/ 	.byte	0x76, 0x6f, 0x69, 0x64, 0x20, 0x52, 0x61, 0x6e, 0x73, 0x45, 0x6e, 0x63, 0x50, 0x75, 0x74, 0x53
        /*003b*/ 	.byte	0x79, 0x6d, 0x62, 0x6f, 0x6c, 0x28, 0x75, 0x6e, 0x73, 0x69, 0x67, 0x6e, 0x65, 0x64, 0x20, 0x69
        /*004b*/ 	.byte	0x6e, 0x74, 0x20, 0x2a, 0x2c, 0x20, 0x75, 0x6e, 0x73, 0x69, 0x67, 0x6e, 0x65, 0x64, 0x20, 0x63
        /*005b*/ 	.byte	0x68, 0x61, 0x72, 0x20, 0x2a, 0x2a, 0x2c, 0x20, 0x63, 0x6f, 0x6e, 0x73, 0x74, 0x20, 0x52, 0x61
        /*006b*/ 	.byte	0x6e, 0x73, 0x45, 0x6e, 0x63, 0x53, 0x79, 0x6d, 0x62, 0x6f, 0x6c, 0x20, 0x2a, 0x29, 0x00
.L_2:


//--------------------- .nv.shared._Z13decode_kernelPhmiiS_ --------------------------
	.section	.nv.shared._Z13decode_kernelPhmiiS_,"aw",@nobits
	.sectionflags	@""
	.align	4
.nv.shared._Z13decode_kernelPhmiiS_:
	.zero		2560


//--------------------- .nv.shared.reserved.0     --------------------------
	.section	.nv.shared.reserved.0,"aw",@nobits
	.weak		__nv_reservedSMEM_offset_0_alias
	.size		__nv_reservedSMEM_offset_0_alias, 0, 64
	.other		__nv_reservedSMEM_offset_0_alias,@"STO_CUDA_RESERVED_SHARED STV_DEFAULT"
__nv_reservedSMEM_offset_0_alias:
	.zero		0
	.zero		64


//--------------------- .nv.constant0._Z13decode_kernelPhmiiS_ --------------------------
	.section	.nv.constant0._Z13decode_kernelPhmiiS_,"a",@progbits
	.sectionflags	@""
	.align	4
.nv.constant0._Z13decode_kernelPhmiiS_:
	.zero		928


//--------------------- .nv.constant0._Z13encode_kernelPhPKhmii --------------------------
	.section	.nv.constant0._Z13encode_kernelPhPKhmii,"a",@progbits
	.sectionflags	@""
	.align	4
.nv.constant0._Z13encode_kernelPhPKhmii:
	.zero		928


//--------------------- SYMBOLS --------------------------

	.type		.nv.reservedSmem.offset0,@object
	.size		.nv.reservedSmem.offset0,0x4
	.type		.nv.reservedSmem.cap,@object
	.size		.nv.reservedSmem.cap,0x4
	.type		__assertfail,@function
